	.target	sm_90a

	.elftype	@"ET_EXEC"


//--------------------- .note.nv.tkinfo           --------------------------
	.section	.note.nv.tkinfo,"",@"SHT_NOTE"
	.sectionflags	@"SHF_NOTE_NV_TKINFO"
	.tkinfo
        /*0018*/ 	.word	0x00000002
        /*0030*/ 	.string	""
        /*0030*/ 	.string	"ptxas"
        /*0030*/ 	.string	"Cuda compilation tools, release 13.0, V13.0.88"
        /*0030*/ 	.string	"Build cuda_13.0.r13.0/compiler.36424714_0"
        /*0030*/ 	.string	"-v  -suppress-debug-info  -lineinfo  -arch sm_90a "



//--------------------- .note.nv.cuinfo           --------------------------
	.section	.note.nv.cuinfo,"",@"SHT_NOTE"
	.sectionflags	@"SHF_NOTE_NV_CUINFO"
        /*0018*/ 	.short	0x0002
        /*001a*/ 	.short	0x005a
        /*001c*/ 	.short	0x0082
	.zero		2


//--------------------- .nv.info                  --------------------------
	.section	.nv.info,"",@"SHT_CUDA_INFO"
	.align	4


	//----- nvinfo : EIATTR_REGCOUNT
	.align		4
        /*0000*/ 	.byte	0x04, 0x2f
        /*0002*/ 	.short	(.L_1 - .L_0)
	.align		4
.L_0:
        /*0004*/ 	.word	index@(gluon_wgmma)
        /*0008*/ 	.word	0x0000009a


	//----- nvinfo : EIATTR_FRAME_SIZE
	.align		4
.L_1:
        /*000c*/ 	.byte	0x04, 0x11
        /*000e*/ 	.short	(.L_3 - .L_2)
	.align		4
.L_2:
        /*0010*/ 	.word	index@(gluon_wgmma)
        /*0014*/ 	.word	0x00000000


	//----- nvinfo : EIATTR_MIN_STACK_SIZE
	.align		4
.L_3:
        /*0018*/ 	.byte	0x04, 0x12
        /*001a*/ 	.short	(.L_5 - .L_4)
	.align		4
.L_4:
        /*001c*/ 	.word	index@(gluon_wgmma)
        /*0020*/ 	.word	0x00000000
.L_5:


//--------------------- .nv.compat                --------------------------
	.section	.nv.compat,"",@"SHT_CUDA_COMPAT_INFO"
	.align	4
        /*0000*/ 	.byte	0x02, 0x09, 0x01, 0x00, 0x02, 0x02, 0x04, 0x00, 0x02, 0x05, 0x05, 0x00, 0x03, 0x07, 0x01, 0x01
        /*0010*/ 	.byte	0x02, 0x03, 0x03, 0x00, 0x02, 0x06, 0x01, 0x00, 0x04, 0x0b, 0x08, 0x00, 0x00, 0x00, 0x00, 0x00
        /*0020*/ 	.byte	0x00, 0x00, 0x00, 0x00


//--------------------- .nv.info.gluon_wgmma      --------------------------
	.section	.nv.info.gluon_wgmma,"",@"SHT_CUDA_INFO"
	.sectionflags	@""
	.align	4


	//----- nvinfo : EIATTR_CUDA_API_VERSION
	.align		4
        /*0000*/ 	.byte	0x04, 0x37
        /*0002*/ 	.short	(.L_7 - .L_6)
.L_6:
        /*0004*/ 	.word	0x00000082


	//----- nvinfo : EIATTR_KPARAM_INFO
	.align		4
.L_7:
        /*0008*/ 	.byte	0x04, 0x17
        /*000a*/ 	.short	(.L_9 - .L_8)
.L_8:
        /*000c*/ 	.word	0x00000000
        /*0010*/ 	.short	0x000a
        /*0012*/ 	.short	0x0048
        /*0014*/ 	.byte	0x00, 0xf4, 0x21, 0x00


	//----- nvinfo : EIATTR_KPARAM_INFO
	.align		4
.L_9:
        /*0018*/ 	.byte	0x04, 0x17
        /*001a*/ 	.short	(.L_11 - .L_10)
.L_10:
        /*001c*/ 	.word	0x00000000
        /*0020*/ 	.short	0x0009
        /*0022*/ 	.short	0x0040
        /*0024*/ 	.byte	0x00, 0xf4, 0x21, 0x00


	//----- nvinfo : EIATTR_KPARAM_INFO
	.align		4
.L_11:
        /*0028*/ 	.byte	0x04, 0x17
        /*002a*/ 	.short	(.L_13 - .L_12)
.L_12:
        /*002c*/ 	.word	0x00000000
        /*0030*/ 	.short	0x0008
        /*0032*/ 	.short	0x0038
        /*0034*/ 	.byte	0x00, 0xf0, 0x21, 0x00


	//----- nvinfo : EIATTR_KPARAM_INFO
	.align		4
.L_13:
        /*0038*/ 	.byte	0x04, 0x17
        /*003a*/ 	.short	(.L_15 - .L_14)
.L_14:
        /*003c*/ 	.word	0x00000000
        /*0040*/ 	.short	0x0007
        /*0042*/ 	.short	0x0030
        /*0044*/ 	.byte	0x00, 0xf0, 0x21, 0x00


	//----- nvinfo : EIATTR_KPARAM_INFO
	.align		4
.L_15:
        /*0048*/ 	.byte	0x04, 0x17
        /*004a*/ 	.short	(.L_17 - .L_16)
.L_16:
        /*004c*/ 	.word	0x00000000
        /*0050*/ 	.short	0x0006
        /*0052*/ 	.short	0x0028
        /*0054*/ 	.byte	0x00, 0xf0, 0x21, 0x00


	//----- nvinfo : EIATTR_KPARAM_INFO
	.align		4
.L_17:
        /*0058*/ 	.byte	0x04, 0x17
        /*005a*/ 	.short	(.L_19 - .L_18)
.L_18:
        /*005c*/ 	.word	0x00000000
        /*0060*/ 	.short	0x0005
        /*0062*/ 	.short	0x0020
        /*0064*/ 	.byte	0x00, 0xf0, 0x11, 0x00


	//----- nvinfo : EIATTR_KPARAM_INFO
	.align		4
.L_19:
        /*0068*/ 	.byte	0x04, 0x17
        /*006a*/ 	.short	(.L_21 - .L_20)
.L_20:
        /*006c*/ 	.word	0x00000000
        /*0070*/ 	.short	0x0004
        /*0072*/ 	.short	0x001c
        /*0074*/ 	.byte	0x00, 0xf0, 0x11, 0x00


	//----- nvinfo : EIATTR_KPARAM_INFO
	.align		4
.L_21:
        /*0078*/ 	.byte	0x04, 0x17
        /*007a*/ 	.short	(.L_23 - .L_22)
.L_22:
        /*007c*/ 	.word	0x00000000
        /*0080*/ 	.short	0x0003
        /*0082*/ 	.short	0x0018
        /*0084*/ 	.byte	0x00, 0xf0, 0x11, 0x00


	//----- nvinfo : EIATTR_KPARAM_INFO
	.align		4
.L_23:
        /*0088*/ 	.byte	0x04, 0x17
        /*008a*/ 	.short	(.L_25 - .L_24)
.L_24:
        /*008c*/ 	.word	0x00000000
        /*0090*/ 	.short	0x0002
        /*0092*/ 	.short	0x0010
        /*0094*/ 	.byte	0x00, 0xf4, 0x21, 0x00


	//----- nvinfo : EIATTR_KPARAM_INFO
	.align		4
.L_25:
        /*0098*/ 	.byte	0x04, 0x17
        /*009a*/ 	.short	(.L_27 - .L_26)
.L_26:
        /*009c*/ 	.word	0x00000000
        /*00a0*/ 	.short	0x0001
        /*00a2*/ 	.short	0x0008
        /*00a4*/ 	.byte	0x00, 0xf4, 0x21, 0x00


	//----- nvinfo : EIATTR_KPARAM_INFO
	.align		4
.L_27:
        /*00a8*/ 	.byte	0x04, 0x17
        /*00aa*/ 	.short	(.L_29 - .L_28)
.L_28:
        /*00ac*/ 	.word	0x00000000
        /*00b0*/ 	.short	0x0000
        /*00b2*/ 	.short	0x0000
        /*00b4*/ 	.byte	0x00, 0xf4, 0x21, 0x00


	//----- nvinfo : EIATTR_SPARSE_MMA_MASK
	.align		4
.L_29:
        /*00b8*/ 	.byte	0x03, 0x50
        /*00ba*/ 	.short	0x0000


	//----- nvinfo : EIATTR_MAXREG_COUNT
	.align		4
        /*00bc*/ 	.byte	0x03, 0x1b
        /*00be*/ 	.short	0x00ff


	//----- nvinfo : EIATTR_NUM_BARRIERS
	.align		4
        /*00c0*/ 	.byte	0x02, 0x4c
        /*00c2*/ 	.byte	0x01
	.zero		1


	//----- nvinfo : EIATTR_MERCURY_ISA_VERSION
	.align		4
        /*00c4*/ 	.byte	0x03, 0x5f
        /*00c6*/ 	.short	0x0101


	//----- nvinfo : EIATTR_INT_WARP_WIDE_INSTR_OFFSETS
	.align		4
        /*00c8*/ 	.byte	0x04, 0x31
        /*00ca*/ 	.short	(.L_31 - .L_30)


	//   ....[0]....
.L_30:
        /*00cc*/ 	.word	0x00001630


	//   ....[1]....
        /*00d0*/ 	.word	0x000016c0


	//   ....[2]....
        /*00d4*/ 	.word	0x00001d40


	//   ....[3]....
        /*00d8*/ 	.word	0x00001d50


	//   ....[4]....
        /*00dc*/ 	.word	0x00001d60


	//   ....[5]....
        /*00e0*/ 	.word	0x00001d70


	//   ....[6]....
        /*00e4*/ 	.word	0x00002320


	//   ....[7]....
        /*00e8*/ 	.word	0x00002360


	//----- nvinfo : EIATTR_COOP_GROUP_MASK_REGIDS
	.align		4
.L_31:
        /*00ec*/ 	.byte	0x04, 0x29
        /*00ee*/ 	.short	(.L_33 - .L_32)


	//   ....[0]....
.L_32:
        /*00f0*/ 	.word	0xffffffff


	//   ....[1]....
        /*00f4*/ 	.word	0xffffffff


	//   ....[2]....
        /*00f8*/ 	.word	0xffffffff


	//----- nvinfo : EIATTR_COOP_GROUP_INSTR_OFFSETS
	.align		4
.L_33:
        /*00fc*/ 	.byte	0x04, 0x28
        /*00fe*/ 	.short	(.L_35 - .L_34)


	//   ....[0]....
.L_34:
        /*0100*/ 	.word	0x00000150


	//   ....[1]....
        /*0104*/ 	.word	0x00000700


	//   ....[2]....
        /*0108*/ 	.word	0x00000cf0


	//----- nvinfo : EIATTR_MBARRIER_INSTR_OFFSETS
	.align		4
.L_35:
        /*010c*/ 	.byte	0x04, 0x39
        /*010e*/ 	.short	(.L_37 - .L_36)


	//   ....[0]....
.L_36:
        /*0110*/ 	.word	0x00001750
        /*0114*/ 	.word	0x000000ff
        /*0118*/ 	.word	0x00008000
        /*011c*/ 	.short	0x0100
        /*011e*/ 	.byte	0x08
	.zero		1


	//   ....[1]....
        /*0120*/ 	.word	0x00001e80
        /*0124*/ 	.word	0x000000ff
        /*0128*/ 	.word	0x00008000
        /*012c*/ 	.short	0x010a
        /*012e*/ 	.byte	0x08
	.zero		1


	//   ....[2]....
        /*0130*/ 	.word	0x00002150
        /*0134*/ 	.word	0x000000ff
        /*0138*/ 	.word	0x00008000
        /*013c*/ 	.short	0x0108
        /*013e*/ 	.byte	0x08
	.zero		1


	//   ....[3]....
        /*0140*/ 	.word	0x00002760
        /*0144*/ 	.word	0x000000ff
        /*0148*/ 	.word	0x00008000
        /*014c*/ 	.short	0x010a
        /*014e*/ 	.byte	0x08
	.zero		1


	//----- nvinfo : EIATTR_NUM_MBARRIERS
	.align		4
.L_37:
        /*0150*/ 	.byte	0x03, 0x38
        /*0152*/ 	.short	0x0001


	//----- nvinfo : EIATTR_EXIT_INSTR_OFFSETS
	.align		4
        /*0154*/ 	.byte	0x04, 0x1c
        /*0156*/ 	.short	(.L_39 - .L_38)


	//   ....[0]....
.L_38:
        /*0158*/ 	.word	0x00002750


	//----- nvinfo : EIATTR_REQNTID
	.align		4
.L_39:
        /*015c*/ 	.byte	0x04, 0x10
        /*015e*/ 	.short	(.L_41 - .L_40)
.L_40:
        /*0160*/ 	.word	0x00000080
        /*0164*/ 	.word	0x00000001
        /*0168*/ 	.word	0x00000001


	//----- nvinfo : EIATTR_CRS_STACK_SIZE
	.align		4
.L_41:
        /*016c*/ 	.byte	0x04, 0x1e
        /*016e*/ 	.short	(.L_43 - .L_42)
.L_42:
        /*0170*/ 	.word	0x00000000


	//----- nvinfo : EIATTR_CBANK_PARAM_SIZE
	.align		4
.L_43:
        /*0174*/ 	.byte	0x03, 0x19
        /*0176*/ 	.short	0x0050


	//----- nvinfo : EIATTR_PARAM_CBANK
	.align		4
        /*0178*/ 	.byte	0x04, 0x0a
        /*017a*/ 	.short	(.L_45 - .L_44)
	.align		4
.L_44:
        /*017c*/ 	.word	index@(.nv.constant0.gluon_wgmma)
        /*0180*/ 	.short	0x0210
        /*0182*/ 	.short	0x0050


	//----- nvinfo : EIATTR_SW_WAR
	.align		4
.L_45:
        /*0184*/ 	.byte	0x04, 0x36
        /*0186*/ 	.short	(.L_47 - .L_46)
.L_46:
        /*0188*/ 	.word	0x00000008
.L_47:


//--------------------- .nv.callgraph             --------------------------
	.section	.nv.callgraph,"",@"SHT_CUDA_CALLGRAPH"
	.align	4
	.sectionentsize	8
	.align		4
        /*0000*/ 	.word	0x00000000
	.align		4
        /*0004*/ 	.word	0xffffffff
	.align		4
        /*0008*/ 	.word	0x00000000
	.align		4
        /*000c*/ 	.word	0xfffffffe
	.align		4
        /*0010*/ 	.word	0x00000000
	.align		4
        /*0014*/ 	.word	0xfffffffd
	.align		4
        /*0018*/ 	.word	0x00000000
	.align		4
        /*001c*/ 	.word	0xfffffffc


//--------------------- .text.gluon_wgmma         --------------------------
	.section	.text.gluon_wgmma,"ax",@progbits
	.align	128
        .global         gluon_wgmma
        .type           gluon_wgmma,@function
        .size           gluon_wgmma,(.L_x_52 - gluon_wgmma)
        .other          gluon_wgmma,@"STO_CUDA_ENTRY STV_DEFAULT"
gluon_wgmma:
.text.gluon_wgmma:
[----:B------:R-:W-:Y:S01]  /*0000*/  LDC R1, c[0x0][0x28] ;  /* 0x00000a00ff017b82 */ /* 0x000fe20000000800 */
[----:B------:R-:W1:Y:S07]  /*0010*/  S2R R0, SR_TID.X ;  /* 0x0000000000007919 */ /* 0x000e6e0000002100 */
[----:B------:R-:W2:Y:S01]  /*0020*/  S2UR UR4, SR_CgaCtaId ;  /* 0x00000000000479c3 */ /* 0x000ea20000008800 */
[----:B------:R-:W-:Y:S01]  /*0030*/  UMOV UR8, 0x400 ;  /* 0x0000040000087882 */ /* 0x000fe20000000000 */
[----:B------:R-:W-:Y:S01]  /*0040*/  ULDC UR6, c[0x0][0xc] ;  /* 0x0000030000067ab9 */ /* 0x000fe20000000800 */
[----:B------:R-:W-:Y:S01]  /*0050*/  ULDC.64 UR48, c[0x0][0x250] ;  /* 0x0000940000307ab9 */ /* 0x000fe20000000a00 */
[----:B------:R-:W-:Y:S04]  /*0060*/  BSSY B0, `(.L_x_0) ;  /* 0x000001e000007945 */ /* 0x000fe80003800000 */
[----:B------:R-:W3:Y:S08]  /*0070*/  LDC R5, c[0x0][0x228] ;  /* 0x00008a00ff057b82 */ /* 0x000ef00000000800 */
[----:B------:R-:W4:Y:S08]  /*0080*/  LDC R12, c[0x0][0x230] ;  /* 0x00008c00ff0c7b82 */ /* 0x000f300000000800 */
[----:B------:R-:W-:Y:S01]  /*0090*/  S2UR UR50, SR_CTAID.Y ;  /* 0x00000000003279c3 */ /* 0x000fe20000002600 */
[----:B--2---:R-:W-:-:S03]  /*00a0*/  ULEA UR8, UR4, UR8, 0x18 ;  /* 0x0000000804087291 */ /* 0x004fc6000f8ec03f */
[----:B------:R-:W-:Y:S01]  /*00b0*/  ULDC UR4, c[0x0][0x10] ;  /* 0x0000040000047ab9 */ /* 0x000fe20000000800 */
[----:B-1----:R-:W-:-:S03]  /*00c0*/  LOP3.LUT R4, R0, 0x7f, RZ, 0xc0, !PT ;  /* 0x0000007f00047812 */ /* 0x002fc600078ec0ff */
[----:B------:R-:W1:Y:S01]  /*00d0*/  S2UR UR5, SR_CTAID.Z ;  /* 0x00000000000579c3 */ /* 0x000e620000002700 */
[----:B---3--:R-:W-:Y:S01]  /*00e0*/  VIADD R5, R5, 0xffffffff ;  /* 0xffffffff05057836 */ /* 0x008fe20000000000 */
[C---:B------:R-:W-:Y:S02]  /*00f0*/  ISETP.GE.U32.AND P0, PT, R4.reuse, 0x20, PT ;  /* 0x000000200400780c */ /* 0x040fe40003f06070 */
[C---:B------:R-:W-:Y:S02]  /*0100*/  ISETP.NE.U32.AND P2, PT, R4.reuse, RZ, PT ;  /* 0x000000ff0400720c */ /* 0x040fe40003f45070 */
[----:B------:R-:W-:Y:S02]  /*0110*/  LEA R10, R4, UR8, 0x2 ;  /* 0x00000008040a7c11 */ /* 0x000fe4000f8e10ff */
[----:B------:R-:W2:Y:S01]  /*0120*/  S2UR UR51, SR_CTAID.X ;  /* 0x00000000003379c3 */ /* 0x000ea20000002500 */
[----:B----4-:R-:W-:-:S06]  /*0130*/  VIADD R8, R12, 0xffffffff ;  /* 0xffffffff0c087836 */ /* 0x010fcc0000000000 */
[----:B------:R3:W-:Y:S01]  /*0140*/  @!P0 STS [R10], RZ ;  /* 0x000000ff0a008388 */ /* 0x0007e20000000800 */
[----:B------:R-:W-:-:S03]  /*0150*/  NOP ;  /* 0x0000000000007918 */ /* 0x000fc60000000000 */
[----:B------:R3:W-:Y:S01]  /*0160*/  @!P2 STS [UR8+0x24], R5 ;  /* 0x00002405ff00a988 */ /* 0x0007e20008000808 */
[----:B-1----:R-:W-:-:S03]  /*0170*/  UIMAD UR4, UR5, UR4, UR50 ;  /* 0x00000004050472a4 */ /* 0x002fc6000f8e0232 */
[----:B------:R3:W-:Y:S01]  /*0180*/  @!P2 STS [UR8+0x20], R8 ;  /* 0x00002008ff00a988 */ /* 0x0007e20008000808 */
[----:B--2---:R-:W-:-:S04]  /*0190*/  UIMAD UR4, UR4, UR6, UR51 ;  /* 0x00000006040472a4 */ /* 0x004fc8000f8e0233 */
[----:B------:R-:W-:-:S04]  /*01a0*/  UIMAD UR4, UR4, 0x180, URZ ;  /* 0x00000180040478a4 */ /* 0x000fc8000f8e023f */
[----:B------:R-:W-:-:S04]  /*01b0*/  UIADD3 UR20, UP0, UR4, UR48, URZ ;  /* 0x0000003004147290 */ /* 0x000fc8000ff1e03f */
[----:B------:R-:W-:Y:S01]  /*01c0*/  ULEA.HI.X.SX32 UR21, UR4, UR49, 0x1, UP0 ;  /* 0x0000003104157291 */ /* 0x000fe200080f0e3f */
[----:B---3--:R-:W-:Y:S11]  /*01d0*/  @P2 BRA `(.L_x_1) ;  /* 0x0000000000182947 */ /* 0x008ff60003800000 */
[----:B------:R-:W1:Y:S01]  /*01e0*/  LDS R2, [UR8+0x8] ;  /* 0x00000808ff027984 */ /* 0x000e620008000800 */
[----:B------:R-:W2:Y:S01]  /*01f0*/  LDC.64 R6, c[0x0][0x210] ;  /* 0x00008400ff067b82 */ /* 0x000ea20000000a00 */
[----:B------:R-:W-:Y:S02]  /*0200*/  IMAD.MOV.U32 R3, RZ, RZ, 0x70 ;  /* 0x00000070ff037424 */ /* 0x000fe400078e00ff */
[----:B--2---:R2:W-:Y:S03]  /*0210*/  STS.64 [UR8], R6 ;  /* 0x00000006ff007988 */ /* 0x0045e60008000a08 */
[----:B-1----:R-:W-:-:S05]  /*0220*/  LOP3.LUT R2, R2, 0x10, R3, 0xd8, !PT ;  /* 0x0000001002027812 */ /* 0x002fca00078ed803 */
[----:B------:R2:W-:Y:S02]  /*0230*/  STS [UR8+0x8], R2 ;  /* 0x00000802ff007988 */ /* 0x0005e40008000808 */
.L_x_1:
[----:B------:R-:W-:Y:S05]  /*0240*/  BSYNC B0 ;  /* 0x0000000000007941 */ /* 0x000fea0003800000 */
.L_x_0:
[----:B------:R-:W-:Y:S04]  /*0250*/  BSSY B0, `(.L_x_2) ;  /* 0x000000a000007945 */ /* 0x000fe80003800000 */
[----:B------:R-:W-:Y:S05]  /*0260*/  @P2 BRA `(.L_x_3) ;  /* 0x0000000000202947 */ /* 0x000fea0003800000 */
[----:B--2---:R-:W1:Y:S01]  /*0270*/  LDS R2, [UR8+0x34] ;  /* 0x00003408ff027984 */ /* 0x004e620008000800 */
[----:B------:R-:W-:Y:S02]  /*0280*/  IMAD.MOV.U32 R3, RZ, RZ, 0x3f000000 ;  /* 0x3f000000ff037424 */ /* 0x000fe400078e00ff */
[----:B------:R-:W-:Y:S01]  /*0290*/  @!P2 IMAD.MOV.U32 R6, RZ, RZ, 0x7f ;  /* 0x0000007fff06a424 */ /* 0x000fe200078e00ff */
[----:B------:R-:W2:Y:S02]  /*02a0*/  @!P2 LDS R7, [UR8+0x38] ;  /* 0x00003808ff07a984 */ /* 0x000ea40008000800 */
[----:B-1----:R-:W-:Y:S02]  /*02b0*/  LOP3.LUT R2, R2, 0xff000000, R3, 0xb8, !PT ;  /* 0xff00000002027812 */ /* 0x002fe400078eb803 */
[----:B--2---:R-:W-:-:S03]  /*02c0*/  @!P2 LOP3.LUT R3, R7, 0xff, R6, 0xb8, !PT ;  /* 0x000000ff0703a812 */ /* 0x004fc600078eb806 */
[----:B------:R1:W-:Y:S04]  /*02d0*/  STS [UR8+0x34], R2 ;  /* 0x00003402ff007988 */ /* 0x0003e80008000808 */
[----:B------:R1:W-:Y:S02]  /*02e0*/  @!P2 STS [UR8+0x38], R3 ;  /* 0x00003803ff00a988 */ /* 0x0003e40008000808 */
.L_x_3:
[----:B------:R-:W-:Y:S05]  /*02f0*/  BSYNC B0 ;  /* 0x0000000000007941 */ /* 0x000fea0003800000 */
.L_x_2:
[----:B------:R-:W-:Y:S04]  /*0300*/  BSSY B0, `(.L_x_4) ;  /* 0x000000e000007945 */ /* 0x000fe80003800000 */
[----:B------:R-:W-:Y:S05]  /*0310*/  @P2 BRA `(.L_x_5) ;  /* 0x0000000000302947 */ /* 0x000fea0003800000 */
[----:B-1----:R-:W1:Y:S01]  /*0320*/  LDS R3, [UR8+0x34] ;  /* 0x00003408ff037984 */ /* 0x002e620008000800 */
[----:B--2---:R-:W2:Y:S03]  /*0330*/  LDC.64 R6, c[0x0][0x238] ;  /* 0x00008e00ff067b82 */ /* 0x004ea60000000a00 */
[----:B------:R-:W3:Y:S01]  /*0340*/  LDS R2, [UR8+0x1c] ;  /* 0x00001c08ff027984 */ /* 0x000ee20008000800 */
[C---:B--2---:R-:W-:Y:S01]  /*0350*/  SHF.L.U64.HI R7, R6.reuse, 0x1, R7 ;  /* 0x0000000106077819 */ /* 0x044fe20000010207 */
[----:B------:R-:W-:-:S03]  /*0360*/  IMAD.SHL.U32 R6, R6, 0x2, RZ ;  /* 0x0000000206067824 */ /* 0x000fc600078e00ff */
[--C-:B------:R-:W-:Y:S02]  /*0370*/  SHF.R.U32.HI R9, RZ, 0x4, R7.reuse ;  /* 0x00000004ff097819 */ /* 0x100fe40000011607 */
[----:B------:R-:W-:-:S05]  /*0380*/  SHF.R.U64 R6, R6, 0x4, R7 ;  /* 0x0000000406067819 */ /* 0x000fca0000001207 */
[----:B------:R4:W-:Y:S01]  /*0390*/  STS [UR8+0xc], R6 ;  /* 0x00000c06ff007988 */ /* 0x0009e20008000808 */
[----:B-1----:R-:W-:Y:S02]  /*03a0*/  LOP3.LUT R3, R3, 0x7, RZ, 0xb8, !PT ;  /* 0x0000000703037812 */ /* 0x002fe400078eb8ff */
[----:B---3--:R-:W-:-:S03]  /*03b0*/  LOP3.LUT R2, R2, 0xf, R9, 0xb8, !PT ;  /* 0x0000000f02027812 */ /* 0x008fc600078eb809 */
[----:B------:R4:W-:Y:S04]  /*03c0*/  STS [UR8+0x34], R3 ;  /* 0x00003403ff007988 */ /* 0x0009e80008000808 */
[----:B------:R4:W-:Y:S02]  /*03d0*/  STS [UR8+0x1c], R2 ;  /* 0x00001c02ff007988 */ /* 0x0009e40008000808 */
.L_x_5:
[----:B------:R-:W-:Y:S05]  /*03e0*/  BSYNC B0 ;  /* 0x0000000000007941 */ /* 0x000fea0003800000 */
.L_x_4:
[----:B------:R-:W-:Y:S04]  /*03f0*/  BSSY B1, `(.L_x_6) ;  /* 0x000001b000017945 */ /* 0x000fe80003800000 */
[----:B------:R-:W-:Y:S01]  /*0400*/  BSSY B0, `(.L_x_7) ;  /* 0x0000016000007945 */ /* 0x000fe20003800000 */
[----:B--2---:R-:W-:-:S03]  /*0410*/  IMAD.MOV.U32 R7, RZ, RZ, RZ ;  /* 0x000000ffff077224 */ /* 0x004fc600078e00ff */
[----:B------:R-:W-:Y:S05]  /*0420*/  @P2 BRA `(.L_x_8) ;  /* 0x0000000000202947 */ /* 0x000fea0003800000 */
[----:B-1--4-:R-:W1:Y:S02]  /*0430*/  LDS R2, [UR8+0x34] ;  /* 0x00003408ff027984 */ /* 0x012e640008000800 */
[----:B-1----:R-:W-:-:S05]  /*0440*/  LOP3.LUT R2, R2, 0x38, RZ, 0xb8, !PT ;  /* 0x0000003802027812 */ /* 0x002fca00078eb8ff */
[----:B------:R1:W-:Y:S01]  /*0450*/  STS [UR8+0x34], R2 ;  /* 0x00003402ff007988 */ /* 0x0003e20008000808 */
[----:B------:R-:W-:Y:S05]  /*0460*/  @P2 BRA `(.L_x_9) ;  /* 0x0000000000202947 */ /* 0x000fea0003800000 */
[----:B-1----:R-:W1:Y:S01]  /*0470*/  LDS R2, [UR8+0x8] ;  /* 0x00000808ff027984 */ /* 0x002e620008000800 */
[----:B------:R-:W-:-:S05]  /*0480*/  IMAD.MOV.U32 R3, RZ, RZ, 0x780 ;  /* 0x00000780ff037424 */ /* 0x000fca00078e00ff */
[----:B-1----:R-:W-:-:S05]  /*0490*/  LOP3.LUT R2, R2, 0x500, R3, 0xd8, !PT ;  /* 0x0000050002027812 */ /* 0x002fca00078ed803 */
[----:B------:R2:W-:Y:S02]  /*04a0*/  STS [UR8+0x8], R2 ;  /* 0x00000802ff007988 */ /* 0x0005e40008000808 */
.L_x_8:
[----:B------:R-:W-:Y:S05]  /*04b0*/  @P2 BRA `(.L_x_10) ;  /* 0x0000000000282947 */ /* 0x000fea0003800000 */
[----:B-12-4-:R-:W1:Y:S02]  /*04c0*/  LDS R2, [UR8+0x8] ;  /* 0x00000808ff027984 */ /* 0x016e640008000800 */
[----:B-1----:R-:W-:-:S05]  /*04d0*/  LOP3.LUT R2, R2, 0x1800, RZ, 0xb8, !PT ;  /* 0x0000180002027812 */ /* 0x002fca00078eb8ff */
[----:B------:R2:W-:Y:S02]  /*04e0*/  STS [UR8+0x8], R2 ;  /* 0x00000802ff007988 */ /* 0x0005e40008000808 */
.L_x_9:
[----:B------:R-:W-:Y:S05]  /*04f0*/  @P2 BREAK B0 ;  /* 0x0000000000002942 */ /* 0x000fea0003800000 */
[----:B------:R-:W-:Y:S05]  /*0500*/  @P2 BRA `(.L_x_11) ;  /* 0x0000000000242947 */ /* 0x000fea0003800000 */
[----:B------:R-:W3:Y:S01]  /*0510*/  LDS R3, [UR8+0x8] ;  /* 0x00000808ff037984 */ /* 0x000ee20008000800 */
[----:B-12---:R-:W-:-:S05]  /*0520*/  IMAD.MOV.U32 R2, RZ, RZ, 0x6000 ;  /* 0x00006000ff027424 */ /* 0x006fca00078e00ff */
[----:B---3--:R-:W-:-:S04]  /*0530*/  LOP3.LUT R2, R3, 0x6000, R2, 0xd8, !PT ;  /* 0x0000600003027812 */ /* 0x008fc800078ed802 */
[----:B------:R-:W-:-:S05]  /*0540*/  LOP3.LUT R2, R2, 0x400000, RZ, 0xb8, !PT ;  /* 0x0040000002027812 */ /* 0x000fca00078eb8ff */
[----:B------:R3:W-:Y:S02]  /*0550*/  STS [UR8+0x8], R2 ;  /* 0x00000802ff007988 */ /* 0x0007e40008000808 */
.L_x_10:
[----:B------:R-:W-:Y:S05]  /*0560*/  BSYNC B0 ;  /* 0x0000000000007941 */ /* 0x000fea0003800000 */
.L_x_7:
[----:B-1234-:R-:W1:Y:S02]  /*0570*/  @!P2 LDS R2, [UR8+0x8] ;  /* 0x00000808ff02a984 */ /* 0x01ee640008000800 */
[----:B-1----:R-:W-:-:S05]  /*0580*/  @!P2 LOP3.LUT R2, R2, 0x8000, RZ, 0xb8, !PT ;  /* 0x000080000202a812 */ /* 0x002fca00078eb8ff */
[----:B------:R3:W-:Y:S02]  /*0590*/  @!P2 STS [UR8+0x8], R2 ;  /* 0x00000802ff00a988 */ /* 0x0007e40008000808 */
.L_x_11:
[----:B------:R-:W-:Y:S05]  /*05a0*/  BSYNC B1 ;  /* 0x0000000000017941 */ /* 0x000fea0003800000 */
.L_x_6:
[----:B------:R-:W-:Y:S05]  /*05b0*/  WARPSYNC.ALL ;  /* 0x0000000000007948 */ /* 0x000fea0003800000 */
[----:B------:R-:W-:Y:S05]  /*05c0*/  @P0 BRA `(.L_x_12) ;  /* 0x0000000000280947 */ /* 0x000fea0003800000 */
[----:B-123--:R-:W1:Y:S01]  /*05d0*/  S2R R2, SR_LANEID ;  /* 0x0000000000027919 */ /* 0x00ee620000000000 */
[----:B------:R-:W-:Y:S05]  /*05e0*/  WARPSYNC.ALL ;  /* 0x0000000000007948 */ /* 0x000fea0003800000 */
[----:B-1----:R-:W-:-:S05]  /*05f0*/  IMAD.SHL.U32 R6, R2, 0x4, RZ ;  /* 0x0000000402067824 */ /* 0x002fca00078e00ff */
[----:B------:R-:W1:Y:S01]  /*0600*/  LDS R9, [R6+UR8] ;  /* 0x0000000806097984 */ /* 0x000e620008000800 */
[----:B------:R-:W-:-:S05]  /*0610*/  IADD3 R2, P1, R6, UR20, RZ ;  /* 0x0000001406027c10 */ /* 0x000fca000ff3e0ff */
[----:B------:R-:W-:-:S05]  /*0620*/  IMAD.X R3, RZ, RZ, UR21, P1 ;  /* 0x00000015ff037e24 */ /* 0x000fca00088e06ff */
[----:B-1----:R4:W5:Y:S01]  /*0630*/  ATOMG.E.EXCH.STRONG.GPU PT, RZ, [R2], R9 ;  /* 0x0000000902ff73a8 */ /* 0x00296200041ee100 */
[----:B------:R-:W-:-:S04]  /*0640*/  DEPBAR {5,4,3,2,1,0} ;  /* 0x0000003f0000791a */ /* 0x000fc80000000000 */
[----:B------:R4:W-:Y:S01]  /*0650*/  UTMACCTL.IV [UR20] ;  /* 0x00000000140079b9 */ /* 0x0009e20008000000 */
[----:B------:R-:W-:Y:S01]  /*0660*/  NOP ;  /* 0x0000000000007918 */ /* 0x000fe20000000000 */
.L_x_12:
[----:B------:R-:W-:Y:S05]  /*0670*/  @P0 BRA `(.L_x_13) ;  /* 0x00000000000c0947 */ /* 0x000fea0003800000 */
[----:B------:R0:W-:Y:S01]  /*0680*/  UTMACMDFLUSH ;  /* 0x00000000000079b7 */ /* 0x0001e20000000000 */
[----:B------:R-:W-:Y:S05]  /*0690*/  @P0 BRA `(.L_x_13) ;  /* 0x0000000000040947 */ /* 0x000fea0003800000 */
[----:B------:R-:W-:-:S04]  /*06a0*/  DEPBAR.LE SB0, 0x0 ;  /* 0x000080000000791a */ /* 0x000fc80000000000 */
.L_x_13:
[----:B------:R-:W-:Y:S05]  /*06b0*/  WARPSYNC.ALL ;  /* 0x0000000000007948 */ /* 0x000fea0003800000 */
[----:B-----5:R-:W-:Y:S06]  /*06c0*/  BAR.SYNC.DEFER_BLOCKING 0x0 ;  /* 0x0000000000007b1d */ /* 0x020fec0000010000 */
[----:B------:R-:W-:Y:S02]  /*06d0*/  BSSY B1, `(.L_x_14) ;  /* 0x000000b000017945 */ /* 0x000fe40003800000 */
[----:B------:R-:W-:Y:S06]  /*06e0*/  BAR.SYNC.DEFER_BLOCKING 0x0 ;  /* 0x0000000000007b1d */ /* 0x000fec0000010000 */
[----:B------:R5:W-:Y:S01]  /*06f0*/  @!P0 STS [R10], RZ ;  /* 0x000000ff0a008388 */ /* 0x000be20000000800 */
[----:B------:R-:W-:Y:S01]  /*0700*/  NOP ;  /* 0x0000000000007918 */ /* 0x000fe20000000000 */
[----:B------:R-:W-:Y:S05]  /*0710*/  @P2 BRA `(.L_x_15) ;  /* 0x0000000000182947 */ /* 0x000fea0003800000 */
[----:B-1234-:R-:W1:Y:S01]  /*0720*/  LDS R2, [UR8+0x8] ;  /* 0x00000808ff027984 */ /* 0x01ee620008000800 */
[----:B------:R-:W2:Y:S01]  /*0730*/  LDC.64 R14, c[0x0][0x218] ;  /* 0x00008600ff0e7b82 */ /* 0x000ea20000000a00 */
[----:B------:R-:W-:Y:S02]  /*0740*/  IMAD.MOV.U32 R3, RZ, RZ, 0x70 ;  /* 0x00000070ff037424 */ /* 0x000fe400078e00ff */
[----:B--2---:R2:W-:Y:S03]  /*0750*/  STS.64 [UR8], R14 ;  /* 0x0000000eff007988 */ /* 0x0045e60008000a08 */
[----:B-1----:R-:W-:-:S05]  /*0760*/  LOP3.LUT R2, R2, 0x10, R3, 0xd8, !PT ;  /* 0x0000001002027812 */ /* 0x002fca00078ed803 */
[----:B------:R2:W-:Y:S02]  /*0770*/  STS [UR8+0x8], R2 ;  /* 0x00000802ff007988 */ /* 0x0005e40008000808 */
.L_x_15:
[----:B----4-:R-:W-:Y:S05]  /*0780*/  BSYNC B1 ;  /* 0x0000000000017941 */ /* 0x010fea0003800000 */
.L_x_14:
[----:B------:R-:W-:Y:S04]  /*0790*/  BSSY B2, `(.L_x_16) ;  /* 0x000000f000027945 */ /* 0x000fe80003800000 */
[----:B------:R-:W-:Y:S04]  /*07a0*/  BSSY B1, `(.L_x_17) ;  /* 0x000000c000017945 */ /* 0x000fe80003800000 */
[----:B------:R-:W-:Y:S05]  /*07b0*/  @P2 BRA `(.L_x_18) ;  /* 0x0000000000282947 */ /* 0x000fea0003800000 */
[----:B-123--:R-:W1:Y:S01]  /*07c0*/  LDS R2, [UR8+0x34] ;  /* 0x00003408ff027984 */ /* 0x00ee620008000800 */
[----:B------:R-:W-:Y:S01]  /*07d0*/  IMAD.MOV.U32 R3, RZ, RZ, 0x3f000000 ;  /* 0x3f000000ff037424 */ /* 0x000fe200078e00ff */
[----:B------:R-:W-:Y:S05]  /*07e0*/  @P2 BREAK B1 ;  /* 0x0000000000012942 */ /* 0x000fea0003800000 */
[----:B-1----:R-:W-:-:S05]  /*07f0*/  LOP3.LUT R2, R2, 0xff000000, R3, 0xb8, !PT ;  /* 0xff00000002027812 */ /* 0x002fca00078eb803 */
[----:B------:R1:W-:Y:S01]  /*0800*/  STS [UR8+0x34], R2 ;  /* 0x00003402ff007988 */ /* 0x0003e20008000808 */
[----:B------:R-:W-:Y:S05]  /*0810*/  @P2 BRA `(.L_x_19) ;  /* 0x0000000000182947 */ /* 0x000fea0003800000 */
[----:B-1----:R-:W1:Y:S01]  /*0820*/  LDS R2, [UR8+0x38] ;  /* 0x00003808ff027984 */ /* 0x002e620008000800 */
[----:B------:R-:W-:-:S05]  /*0830*/  IMAD.MOV.U32 R3, RZ, RZ, 0x7f ;  /* 0x0000007fff037424 */ /* 0x000fca00078e00ff */
[----:B-1----:R-:W-:-:S05]  /*0840*/  LOP3.LUT R2, R2, 0xff, R3, 0xb8, !PT ;  /* 0x000000ff02027812 */ /* 0x002fca00078eb803 */
[----:B------:R4:W-:Y:S02]  /*0850*/  STS [UR8+0x38], R2 ;  /* 0x00003802ff007988 */ /* 0x0009e40008000808 */
.L_x_18:
[----:B------:R-:W-:Y:S05]  /*0860*/  BSYNC B1 ;  /* 0x0000000000017941 */ /* 0x000fea0003800000 */
.L_x_17:
[----:B------:R1:W-:Y:S02]  /*0870*/  @!P2 STS [UR8+0x20], R8 ;  /* 0x00002008ff00a988 */ /* 0x0003e40008000808 */
.L_x_19:
[----:B------:R-:W-:Y:S05]  /*0880*/  BSYNC B2 ;  /* 0x0000000000027941 */ /* 0x000fea0003800000 */
.L_x_16:
[----:B------:R-:W-:Y:S05]  /*0890*/  WARPSYNC.ALL ;  /* 0x0000000000007948 */ /* 0x000fea0003800000 */
[----:B------:R-:W2:Y:S01]  /*08a0*/  LDC R6, c[0x0][0x22c] ;  /* 0x00008b00ff067b82 */ /* 0x000ea20000000800 */
[----:B------:R-:W-:Y:S01]  /*08b0*/  BSSY B2, `(.L_x_20) ;  /* 0x0000010000027945 */ /* 0x000fe20003800000 */
[----:B--2---:R-:W-:-:S05]  /*08c0*/  VIADD R6, R6, 0xffffffff ;  /* 0xffffffff06067836 */ /* 0x004fca0000000000 */
[----:B------:R2:W-:Y:S01]  /*08d0*/  @!P2 STS [UR8+0x24], R6 ;  /* 0x00002406ff00a988 */ /* 0x0005e20008000808 */
[----:B------:R-:W-:Y:S05]  /*08e0*/  @P2 BRA `(.L_x_21) ;  /* 0x0000000000302947 */ /* 0x000fea0003800000 */
[----:B------:R-:W2:Y:S01]  /*08f0*/  LDS R3, [UR8+0x34] ;  /* 0x00003408ff037984 */ /* 0x000ea20008000800 */
[----:B-1----:R-:W1:Y:S03]  /*0900*/  LDC.64 R8, c[0x0][0x240] ;  /* 0x00009000ff087b82 */ /* 0x002e660000000a00 */
[----:B---34-:R-:W3:Y:S01]  /*0910*/  LDS R2, [UR8+0x1c] ;  /* 0x00001c08ff027984 */ /* 0x018ee20008000800 */
[C---:B-1----:R-:W-:Y:S01]  /*0920*/  SHF.L.U64.HI R9, R8.reuse, 0x1, R9 ;  /* 0x0000000108097819 */ /* 0x042fe20000010209 */
[----:B------:R-:W-:-:S03]  /*0930*/  IMAD.SHL.U32 R8, R8, 0x2, RZ ;  /* 0x0000000208087824 */ /* 0x000fc600078e00ff */
[--C-:B------:R-:W-:Y:S02]  /*0940*/  SHF.R.U32.HI R11, RZ, 0x4, R9.reuse ;  /* 0x00000004ff0b7819 */ /* 0x100fe40000011609 */
[----:B------:R-:W-:-:S05]  /*0950*/  SHF.R.U64 R8, R8, 0x4, R9 ;  /* 0x0000000408087819 */ /* 0x000fca0000001209 */
[----:B------:R1:W-:Y:S01]  /*0960*/  STS [UR8+0xc], R8 ;  /* 0x00000c08ff007988 */ /* 0x0003e20008000808 */
[----:B--2---:R-:W-:Y:S02]  /*0970*/  LOP3.LUT R3, R3, 0x7, RZ, 0xb8, !PT ;  /* 0x0000000703037812 */ /* 0x004fe400078eb8ff */
[----:B---3--:R-:W-:-:S03]  /*0980*/  LOP3.LUT R2, R2, 0xf, R11, 0xb8, !PT ;  /* 0x0000000f02027812 */ /* 0x008fc600078eb80b */
[----:B------:R1:W-:Y:S04]  /*0990*/  STS [UR8+0x34], R3 ;  /* 0x00003403ff007988 */ /* 0x0003e80008000808 */
[----:B------:R1:W-:Y:S02]  /*09a0*/  STS [UR8+0x1c], R2 ;  /* 0x00001c02ff007988 */ /* 0x0003e40008000808 */
.L_x_21:
[----:B------:R-:W-:Y:S05]  /*09b0*/  BSYNC B2 ;  /* 0x0000000000027941 */ /* 0x000fea0003800000 */
.L_x_20:
[----:B------:R-:W-:Y:S04]  /*09c0*/  BSSY B3, `(.L_x_22) ;  /* 0x000001a000037945 */ /* 0x000fe80003800000 */
[----:B------:R-:W-:Y:S04]  /*09d0*/  BSSY B2, `(.L_x_23) ;  /* 0x0000015000027945 */ /* 0x000fe80003800000 */
[----:B------:R-:W-:Y:S05]  /*09e0*/  @P2 BRA `(.L_x_24) ;  /* 0x0000000000202947 */ /* 0x000fea0003800000 */
[----:B-1-34-:R-:W1:Y:S02]  /*09f0*/  LDS R2, [UR8+0x34] ;  /* 0x00003408ff027984 */ /* 0x01ae640008000800 */
[----:B-1----:R-:W-:-:S05]  /*0a00*/  LOP3.LUT R2, R2, 0x38, RZ, 0xb8, !PT ;  /* 0x0000003802027812 */ /* 0x002fca00078eb8ff */
[----:B------:R1:W-:Y:S01]  /*0a10*/  STS [UR8+0x34], R2 ;  /* 0x00003402ff007988 */ /* 0x0003e20008000808 */
[----:B------:R-:W-:Y:S05]  /*0a20*/  @P2 BRA `(.L_x_25) ;  /* 0x0000000000202947 */ /* 0x000fea0003800000 */
[----:B-1----:R-:W1:Y:S01]  /*0a30*/  LDS R2, [UR8+0x8] ;  /* 0x00000808ff027984 */ /* 0x002e620008000800 */
[----:B------:R-:W-:-:S05]  /*0a40*/  IMAD.MOV.U32 R3, RZ, RZ, 0x780 ;  /* 0x00000780ff037424 */ /* 0x000fca00078e00ff */
[----:B-1----:R-:W-:-:S05]  /*0a50*/  LOP3.LUT R2, R2, 0x500, R3, 0xd8, !PT ;  /* 0x0000050002027812 */ /* 0x002fca00078ed803 */
[----:B------:R1:W-:Y:S02]  /*0a60*/  STS [UR8+0x8], R2 ;  /* 0x00000802ff007988 */ /* 0x0003e40008000808 */
.L_x_24:
[----:B------:R-:W-:Y:S05]  /*0a70*/  @P2 BRA `(.L_x_26) ;  /* 0x0000000000282947 */ /* 0x000fea0003800000 */
[----:B-1-34-:R-:W1:Y:S02]  /*0a80*/  LDS R2, [UR8+0x8] ;  /* 0x00000808ff027984 */ /* 0x01ae640008000800 */
[----:B-1----:R-:W-:-:S05]  /*0a90*/  LOP3.LUT R2, R2, 0x1800, RZ, 0xb8, !PT ;  /* 0x0000180002027812 */ /* 0x002fca00078eb8ff */
[----:B------:R3:W-:Y:S02]  /*0aa0*/  STS [UR8+0x8], R2 ;  /* 0x00000802ff007988 */ /* 0x0007e40008000808 */
.L_x_25:
[----:B------:R-:W-:Y:S05]  /*0ab0*/  @P2 BREAK B2 ;  /* 0x0000000000022942 */ /* 0x000fea0003800000 */
[----:B------:R-:W-:Y:S05]  /*0ac0*/  @P2 BRA `(.L_x_27) ;  /* 0x0000000000242947 */ /* 0x000fea0003800000 */
[----:B-1-3--:R-:W1:Y:S01]  /*0ad0*/  LDS R2, [UR8+0x8] ;  /* 0x00000808ff027984 */ /* 0x00ae620008000800 */
[----:B------:R-:W-:-:S05]  /*0ae0*/  IMAD.MOV.U32 R3, RZ, RZ, 0x6000 ;  /* 0x00006000ff037424 */ /* 0x000fca00078e00ff */
[----:B-1----:R-:W-:-:S04]  /*0af0*/  LOP3.LUT R2, R2, 0x6000, R3, 0xd8, !PT ;  /* 0x0000600002027812 */ /* 0x002fc800078ed803 */
[----:B------:R-:W-:-:S05]  /*0b00*/  LOP3.LUT R2, R2, 0x400000, RZ, 0xb8, !PT ;  /* 0x0040000002027812 */ /* 0x000fca00078eb8ff */
[----:B------:R1:W-:Y:S02]  /*0b10*/  STS [UR8+0x8], R2 ;  /* 0x00000802ff007988 */ /* 0x0003e40008000808 */
.L_x_26:
[----:B------:R-:W-:Y:S05]  /*0b20*/  BSYNC B2 ;  /* 0x0000000000027941 */ /* 0x000fea0003800000 */
.L_x_23:
[----:B-1-34-:R-:W1:Y:S02]  /*0b30*/  @!P2 LDS R2, [UR8+0x8] ;  /* 0x00000808ff02a984 */ /* 0x01ae640008000800 */
[----:B-1----:R-:W-:-:S05]  /*0b40*/  @!P2 LOP3.LUT R2, R2, 0x8000, RZ, 0xb8, !PT ;  /* 0x000080000202a812 */ /* 0x002fca00078eb8ff */
[----:B------:R4:W-:Y:S02]  /*0b50*/  @!P2 STS [UR8+0x8], R2 ;  /* 0x00000802ff00a988 */ /* 0x0009e40008000808 */
.L_x_27:
[----:B------:R-:W-:Y:S05]  /*0b60*/  BSYNC B3 ;  /* 0x0000000000037941 */ /* 0x000fea0003800000 */
.L_x_22:
[----:B------:R-:W-:Y:S05]  /*0b70*/  WARPSYNC.ALL ;  /* 0x0000000000007948 */ /* 0x000fea0003800000 */
[----:B------:R-:W-:-:S04]  /*0b80*/  UIADD3 UR23, UR4, 0x80, URZ ;  /* 0x0000008004177890 */ /* 0x000fc8000fffe03f */
[----:B------:R-:W-:-:S04]  /*0b90*/  UIADD3 UR22, UP0, UR23, UR48, URZ ;  /* 0x0000003017167290 */ /* 0x000fc8000ff1e03f */
[----:B------:R-:W-:Y:S01]  /*0ba0*/  ULEA.HI.X.SX32 UR23, UR23, UR49, 0x1, UP0 ;  /* 0x0000003117177291 */ /* 0x000fe200080f0e3f */
[----:B------:R-:W-:Y:S11]  /*0bb0*/  @P0 BRA `(.L_x_28) ;  /* 0x0000000000280947 */ /* 0x000ff60003800000 */
[----:B-1-34-:R-:W1:Y:S01]  /*0bc0*/  S2R R2, SR_LANEID ;  /* 0x0000000000027919 */ /* 0x01ae620000000000 */
[----:B------:R-:W-:Y:S05]  /*0bd0*/  WARPSYNC.ALL ;  /* 0x0000000000007948 */ /* 0x000fea0003800000 */
[----:B-1----:R-:W-:-:S05]  /*0be0*/  IMAD.SHL.U32 R8, R2, 0x4, RZ ;  /* 0x0000000402087824 */ /* 0x002fca00078e00ff */
[----:B------:R-:W1:Y:S01]  /*0bf0*/  LDS R9, [R8+UR8] ;  /* 0x0000000808097984 */ /* 0x000e620008000800 */
[----:B------:R-:W-:-:S05]  /*0c00*/  IADD3 R2, P1, R8, UR22, RZ ;  /* 0x0000001608027c10 */ /* 0x000fca000ff3e0ff */
[----:B------:R-:W-:-:S05]  /*0c10*/  IMAD.X R3, RZ, RZ, UR23, P1 ;  /* 0x00000017ff037e24 */ /* 0x000fca00088e06ff */
[----:B-1----:R1:W3:Y:S01]  /*0c20*/  ATOMG.E.EXCH.STRONG.GPU PT, RZ, [R2], R9 ;  /* 0x0000000902ff73a8 */ /* 0x0022e200041ee100 */
[----:B------:R-:W-:-:S04]  /*0c30*/  DEPBAR {5,4,3,2,1,0} ;  /* 0x0000003f0000791a */ /* 0x000fc80000000000 */
[----:B------:R1:W-:Y:S01]  /*0c40*/  UTMACCTL.IV [UR22] ;  /* 0x00000000160079b9 */ /* 0x0003e20008000000 */
[----:B------:R-:W-:Y:S01]  /*0c50*/  NOP ;  /* 0x0000000000007918 */ /* 0x000fe20000000000 */
.L_x_28:
[----:B------:R-:W-:Y:S05]  /*0c60*/  @P0 BRA `(.L_x_29) ;  /* 0x00000000000c0947 */ /* 0x000fea0003800000 */
[----:B------:R0:W-:Y:S01]  /*0c70*/  UTMACMDFLUSH ;  /* 0x00000000000079b7 */ /* 0x0001e20000000000 */
[----:B------:R-:W-:Y:S05]  /*0c80*/  @P0 BRA `(.L_x_29) ;  /* 0x0000000000040947 */ /* 0x000fea0003800000 */
[----:B------:R-:W-:-:S04]  /*0c90*/  DEPBAR.LE SB0, 0x0 ;  /* 0x000080000000791a */ /* 0x000fc80000000000 */
.L_x_29:
[----:B------:R-:W-:Y:S05]  /*0ca0*/  WARPSYNC.ALL ;  /* 0x0000000000007948 */ /* 0x000fea0003800000 */
[----:B---3--:R-:W-:Y:S06]  /*0cb0*/  BAR.SYNC.DEFER_BLOCKING 0x0 ;  /* 0x0000000000007b1d */ /* 0x008fec0000010000 */
[----:B------:R-:W-:Y:S02]  /*0cc0*/  BSSY B3, `(.L_x_30) ;  /* 0x000000b000037945 */ /* 0x000fe40003800000 */
[----:B------:R-:W-:Y:S06]  /*0cd0*/  BAR.SYNC.DEFER_BLOCKING 0x0 ;  /* 0x0000000000007b1d */ /* 0x000fec0000010000 */
[----:B------:R3:W-:Y:S01]  /*0ce0*/  @!P0 STS [R10], RZ ;  /* 0x000000ff0a008388 */ /* 0x0007e20000000800 */
[----:B------:R-:W-:Y:S01]  /*0cf0*/  NOP ;  /* 0x0000000000007918 */ /* 0x000fe20000000000 */
[----:B------:R-:W-:Y:S05]  /*0d00*/  @P2 BRA `(.L_x_31) ;  /* 0x0000000000182947 */ /* 0x000fea0003800000 */
[----:B-1--4-:R-:W1:Y:S01]  /*0d10*/  LDS R2, [UR8+0x8] ;  /* 0x00000808ff027984 */ /* 0x012e620008000800 */
[----:B------:R-:W4:Y:S01]  /*0d20*/  LDC.64 R8, c[0x0][0x220] ;  /* 0x00008800ff087b82 */ /* 0x000f220000000a00 */
[----:B------:R-:W-:Y:S02]  /*0d30*/  IMAD.MOV.U32 R3, RZ, RZ, 0x70 ;  /* 0x00000070ff037424 */ /* 0x000fe400078e00ff */
[----:B----4-:R4:W-:Y:S03]  /*0d40*/  STS.64 [UR8], R8 ;  /* 0x00000008ff007988 */ /* 0x0109e60008000a08 */
[----:B-1----:R-:W-:-:S05]  /*0d50*/  LOP3.LUT R2, R2, 0x10, R3, 0xd8, !PT ;  /* 0x0000001002027812 */ /* 0x002fca00078ed803 */
[----:B------:R4:W-:Y:S02]  /*0d60*/  STS [UR8+0x8], R2 ;  /* 0x00000802ff007988 */ /* 0x0009e40008000808 */
.L_x_31:
[----:B-1----:R-:W-:Y:S05]  /*0d70*/  BSYNC B3 ;  /* 0x0000000000037941 */ /* 0x002fea0003800000 */
.L_x_30:
[----:B------:R-:W-:Y:S04]  /*0d80*/  BSSY B4, `(.L_x_32) ;  /* 0x0000011000047945 */ /* 0x000fe80003800000 */
[----:B------:R-:W-:Y:S04]  /*0d90*/  BSSY B3, `(.L_x_33) ;  /* 0x000000e000037945 */ /* 0x000fe80003800000 */
[----:B------:R-:W-:Y:S05]  /*0da0*/  @P2 BRA `(.L_x_34) ;  /* 0x0000000000242947 */ /* 0x000fea0003800000 */
[----:B----4-:R-:W1:Y:S01]  /*0db0*/  LDS R2, [UR8+0x34] ;  /* 0x00003408ff027984 */ /* 0x010e620008000800 */
[----:B------:R-:W-:-:S05]  /*0dc0*/  IMAD.MOV.U32 R3, RZ, RZ, 0x3f000000 ;  /* 0x3f000000ff037424 */ /* 0x000fca00078e00ff */
[----:B-1----:R-:W-:-:S05]  /*0dd0*/  LOP3.LUT R2, R2, 0xff000000, R3, 0xb8, !PT ;  /* 0xff00000002027812 */ /* 0x002fca00078eb803 */
[----:B------:R1:W-:Y:S01]  /*0de0*/  STS [UR8+0x34], R2 ;  /* 0x00003402ff007988 */ /* 0x0003e20008000808 */
[----:B------:R-:W-:Y:S05]  /*0df0*/  @P2 BRA `(.L_x_35) ;  /* 0x00000000001c2947 */ /* 0x000fea0003800000 */
[----:B-1----:R-:W1:Y:S01]  /*0e00*/  LDS R2, [UR8+0x38] ;  /* 0x00003808ff027984 */ /* 0x002e620008000800 */
[----:B------:R-:W-:-:S05]  /*0e10*/  IMAD.MOV.U32 R3, RZ, RZ, 0x7f ;  /* 0x0000007fff037424 */ /* 0x000fca00078e00ff */
[----:B-1----:R-:W-:-:S05]  /*0e20*/  LOP3.LUT R2, R2, 0xff, R3, 0xb8, !PT ;  /* 0x000000ff02027812 */ /* 0x002fca00078eb803 */
[----:B------:R1:W-:Y:S02]  /*0e30*/  STS [UR8+0x38], R2 ;  /* 0x00003802ff007988 */ /* 0x0003e40008000808 */
.L_x_34:
[----:B------:R-:W-:Y:S05]  /*0e40*/  @P2 BREAK B3 ;  /* 0x0000000000032942 */ /* 0x000fea0003800000 */
[----:B------:R-:W-:Y:S05]  /*0e50*/  @P2 BRA `(.L_x_36) ;  /* 0x00000000000c2947 */ /* 0x000fea0003800000 */
[----:B------:R1:W-:Y:S02]  /*0e60*/  STS [UR8+0x20], R6 ;  /* 0x00002006ff007988 */ /* 0x0003e40008000808 */
.L_x_35:
[----:B------:R-:W-:Y:S05]  /*0e70*/  BSYNC B3 ;  /* 0x0000000000037941 */ /* 0x000fea0003800000 */
.L_x_33:
[----:B------:R1:W-:Y:S02]  /*0e80*/  @!P2 STS [UR8+0x24], R5 ;  /* 0x00002405ff00a988 */ /* 0x0003e40008000808 */
.L_x_36:
[----:B------:R-:W-:Y:S05]  /*0e90*/  BSYNC B4 ;  /* 0x0000000000047941 */ /* 0x000fea0003800000 */
.L_x_32:
[----:B------:R-:W-:Y:S05]  /*0ea0*/  WARPSYNC.ALL ;  /* 0x0000000000007948 */ /* 0x000fea0003800000 */
[----:B------:R-:W-:Y:S04]  /*0eb0*/  BSSY B4, `(.L_x_37) ;  /* 0x000000e000047945 */ /* 0x000fe80003800000 */
[----:B------:R-:W-:Y:S05]  /*0ec0*/  @P2 BRA `(.L_x_38) ;  /* 0x0000000000302947 */ /* 0x000fea0003800000 */
[----:B------:R-:W5:Y:S01]  /*0ed0*/  LDS R3, [UR8+0x34] ;  /* 0x00003408ff037984 */ /* 0x000f620008000800 */
[----:B----4-:R-:W2:Y:S03]  /*0ee0*/  LDC.64 R8, c[0x0][0x248] ;  /* 0x00009200ff087b82 */ /* 0x010ea60000000a00 */
[----:B-1----:R-:W1:Y:S01]  /*0ef0*/  LDS R2, [UR8+0x1c] ;  /* 0x00001c08ff027984 */ /* 0x002e620008000800 */
[C---:B--2---:R-:W-:Y:S01]  /*0f00*/  SHF.L.U64.HI R6, R8.reuse, 0x1, R9 ;  /* 0x0000000108067819 */ /* 0x044fe20000010209 */
[----:B------:R-:W-:-:S03]  /*0f10*/  IMAD.SHL.U32 R5, R8, 0x2, RZ ;  /* 0x0000000208057824 */ /* 0x000fc600078e00ff */
[--C-:B------:R-:W-:Y:S02]  /*0f20*/  SHF.R.U32.HI R9, RZ, 0x4, R6.reuse ;  /* 0x00000004ff097819 */ /* 0x100fe40000011606 */
[----:B------:R-:W-:-:S05]  /*0f30*/  SHF.R.U64 R5, R5, 0x4, R6 ;  /* 0x0000000405057819 */ /* 0x000fca0000001206 */
[----:B------:R2:W-:Y:S01]  /*0f40*/  STS [UR8+0xc], R5 ;  /* 0x00000c05ff007988 */ /* 0x0005e20008000808 */
[----:B-----5:R-:W-:Y:S02]  /*0f50*/  LOP3.LUT R3, R3, 0x7, RZ, 0xb8, !PT ;  /* 0x0000000703037812 */ /* 0x020fe400078eb8ff */
[----:B-1----:R-:W-:-:S03]  /*0f60*/  LOP3.LUT R2, R2, 0xf, R9, 0xb8, !PT ;  /* 0x0000000f02027812 */ /* 0x002fc600078eb809 */
[----:B------:R2:W-:Y:S04]  /*0f70*/  STS [UR8+0x34], R3 ;  /* 0x00003403ff007988 */ /* 0x0005e80008000808 */
[----:B------:R2:W-:Y:S02]  /*0f80*/  STS [UR8+0x1c], R2 ;  /* 0x00001c02ff007988 */ /* 0x0005e40008000808 */
.L_x_38:
[----:B------:R-:W-:Y:S05]  /*0f90*/  BSYNC B4 ;  /* 0x0000000000047941 */ /* 0x000fea0003800000 */
.L_x_37:
        /* <DEDUP_REMOVED lines=11> */
.L_x_41:
[----:B------:R-:W-:Y:S05]  /*1050*/  @P2 BRA `(.L_x_43) ;  /* 0x0000000000282947 */ /* 0x000fea0003800000 */
[----:B-12-4-:R-:W1:Y:S02]  /*1060*/  LDS R2, [UR8+0x8] ;  /* 0x00000808ff027984 */ /* 0x016e640008000800 */
[----:B-1----:R-:W-:-:S05]  /*1070*/  LOP3.LUT R2, R2, 0x1800, RZ, 0xb8, !PT ;  /* 0x0000180002027812 */ /* 0x002fca00078eb8ff */
[----:B------:R2:W-:Y:S02]  /*1080*/  STS [UR8+0x8], R2 ;  /* 0x00000802ff007988 */ /* 0x0005e40008000808 */
.L_x_42:
[----:B------:R-:W-:Y:S05]  /*1090*/  @P2 BREAK B5 ;  /* 0x0000000000052942 */ /* 0x000fea0003800000 */
[----:B------:R-:W-:Y:S05]  /*10a0*/  @P2 BRA `(.L_x_44) ;  /* 0x0000000000242947 */ /* 0x000fea0003800000 */
[----:B-12---:R-:W1:Y:S01]  /*10b0*/  LDS R2, [UR8+0x8] ;  /* 0x00000808ff027984 */ /* 0x006e620008000800 */
[----:B------:R-:W-:-:S05]  /*10c0*/  IMAD.MOV.U32 R3, RZ, RZ, 0x6000 ;  /* 0x00006000ff037424 */ /* 0x000fca00078e00ff */
[----:B-1----:R-:W-:-:S04]  /*10d0*/  LOP3.LUT R2, R2, 0x6000, R3, 0xd8, !PT ;  /* 0x0000600002027812 */ /* 0x002fc800078ed803 */
[----:B------:R-:W-:-:S05]  /*10e0*/  LOP3.LUT R2, R2, 0x400000, RZ, 0xb8, !PT ;  /* 0x0040000002027812 */ /* 0x000fca00078eb8ff */
[----:B------:R1:W-:Y:S02]  /*10f0*/  STS [UR8+0x8], R2 ;  /* 0x00000802ff007988 */ /* 0x0003e40008000808 */
.L_x_43:
[----:B------:R-:W-:Y:S05]  /*1100*/  BSYNC B5 ;  /* 0x0000000000057941 */ /* 0x000fea0003800000 */
.L_x_40:
[----:B-12-4-:R-:W1:Y:S02]  /*1110*/  @!P2 LDS R2, [UR8+0x8] ;  /* 0x00000808ff02a984 */ /* 0x016e640008000800 */
[----:B-1----:R-:W-:-:S05]  /*1120*/  @!P2 LOP3.LUT R2, R2, 0x8000, RZ, 0xb8, !PT ;  /* 0x000080000202a812 */ /* 0x002fca00078eb8ff */
[----:B------:R4:W-:Y:S02]  /*1130*/  @!P2 STS [UR8+0x8], R2 ;  /* 0x00000802ff00a988 */ /* 0x0009e40008000808 */
.L_x_44:
[----:B------:R-:W-:Y:S05]  /*1140*/  BSYNC B4 ;  /* 0x0000000000047941 */ /* 0x000fea0003800000 */
.L_x_39:
[----:B------:R-:W-:Y:S05]  /*1150*/  WARPSYNC.ALL ;  /* 0x0000000000007948 */ /* 0x000fea0003800000 */
[----:B------:R-:W-:Y:S01]  /*1160*/  UIADD3 UR4, UR4, 0x100, URZ ;  /* 0x0000010004047890 */ /* 0x000fe2000fffe03f */
[----:B------:R-:W-:Y:S02]  /*1170*/  ISETP.GE.AND P1, PT, R12, 0x1, PT ;  /* 0x000000010c00780c */ /* 0x000fe40003f26270 */
[----:B------:R-:W-:Y:S02]  /*1180*/  CS2R R88, SRZ ;  /* 0x0000000000587805 */ /* 0x000fe4000001ff00 */
[----:B------:R-:W-:Y:S01]  /*1190*/  CS2R R90, SRZ ;  /* 0x00000000005a7805 */ /* 0x000fe2000001ff00 */
[----:B------:R-:W-:Y:S01]  /*11a0*/  UIADD3 UR48, UP0, UR4, UR48, URZ ;  /* 0x0000003004307290 */ /* 0x000fe2000ff1e03f */
[----:B------:R-:W-:-:S02]  /*11b0*/  CS2R R92, SRZ ;  /* 0x00000000005c7805 */ /* 0x000fc4000001ff00 */
[----:B------:R-:W-:Y:S02]  /*11c0*/  CS2R R94, SRZ ;  /* 0x00000000005e7805 */ /* 0x000fe4000001ff00 */
[----:B------:R-:W-:Y:S01]  /*11d0*/  CS2R R96, SRZ ;  /* 0x0000000000607805 */ /* 0x000fe2000001ff00 */
[----:B------:R-:W-:Y:S01]  /*11e0*/  ULEA.HI.X.SX32 UR49, UR4, UR49, 0x1, UP0 ;  /* 0x0000003104317291 */ /* 0x000fe200080f0e3f */
[----:B------:R-:W-:Y:S02]  /*11f0*/  CS2R R98, SRZ ;  /* 0x0000000000627805 */ /* 0x000fe4000001ff00 */
[----:B------:R-:W-:Y:S02]  /*1200*/  CS2R R100, SRZ ;  /* 0x0000000000647805 */ /* 0x000fe4000001ff00 */
[----:B------:R-:W-:Y:S02]  /*1210*/  CS2R R102, SRZ ;  /* 0x0000000000667805 */ /* 0x000fe4000001ff00 */
[----:B------:R-:W-:-:S02]  /*1220*/  CS2R R104, SRZ ;  /* 0x0000000000687805 */ /* 0x000fc4000001ff00 */
[----:B------:R-:W-:Y:S02]  /*1230*/  CS2R R106, SRZ ;  /* 0x00000000006a7805 */ /* 0x000fe4000001ff00 */
[----:B------:R-:W-:Y:S02]  /*1240*/  CS2R R108, SRZ ;  /* 0x00000000006c7805 */ /* 0x000fe4000001ff00 */
        /* <DEDUP_REMOVED lines=38> */
[----:B------:R-:W-:Y:S01]  /*14b0*/  CS2R R58, SRZ ;  /* 0x00000000003a7805 */ /* 0x000fe2000001ff00 */
[----:B------:R-:W-:Y:S01]  /*14c0*/  IMAD.MOV.U32 R60, RZ, RZ, RZ ;  /* 0x000000ffff3c7224 */ /* 0x000fe200078e00ff */
[----:B------:R-:W-:Y:S06]  /*14d0*/  @P0 BRA `(.L_x_45) ;  /* 0x0000000000280947 */ /* 0x000fec0003800000 */
[----:B-12-4-:R-:W1:Y:S01]  /*14e0*/  S2R R2, SR_LANEID ;  /* 0x0000000000027919 */ /* 0x016e620000000000 */
[----:B------:R-:W-:Y:S05]  /*14f0*/  WARPSYNC.ALL ;  /* 0x0000000000007948 */ /* 0x000fea0003800000 */
[----:B-1----:R-:W-:-:S05]  /*1500*/  IMAD.SHL.U32 R6, R2, 0x4, RZ ;  /* 0x0000000402067824 */ /* 0x002fca00078e00ff */
[----:B------:R-:W1:Y:S01]  /*1510*/  LDS R5, [R6+UR8] ;  /* 0x0000000806057984 */ /* 0x000e620008000800 */
[----:B------:R-:W-:-:S05]  /*1520*/  IADD3 R2, P3, R6, UR48, RZ ;  /* 0x0000003006027c10 */ /* 0x000fca000ff7e0ff */
[----:B------:R-:W-:-:S05]  /*1530*/  IMAD.X R3, RZ, RZ, UR49, P3 ;  /* 0x00000031ff037e24 */ /* 0x000fca00098e06ff */
[----:B-1----:R1:W2:Y:S01]  /*1540*/  ATOMG.E.EXCH.STRONG.GPU PT, RZ, [R2], R5 ;  /* 0x0000000502ff73a8 */ /* 0x0022a200041ee100 */
[----:B------:R-:W-:-:S04]  /*1550*/  DEPBAR {5,4,3,2,1,0} ;  /* 0x0000003f0000791a */ /* 0x000fc80000000000 */
[----:B------:R1:W-:Y:S01]  /*1560*/  UTMACCTL.IV [UR48] ;  /* 0x00000000300079b9 */ /* 0x0003e20008000000 */
[----:B------:R-:W-:Y:S01]  /*1570*/  NOP ;  /* 0x0000000000007918 */ /* 0x000fe20000000000 */
.L_x_45:
[----:B------:R-:W-:Y:S05]  /*1580*/  @P0 BRA `(.L_x_46) ;  /* 0x00000000000c0947 */ /* 0x000fea0003800000 */
[----:B------:R0:W-:Y:S01]  /*1590*/  UTMACMDFLUSH ;  /* 0x00000000000079b7 */ /* 0x0001e20000000000 */
[----:B------:R-:W-:Y:S05]  /*15a0*/  @P0 BRA `(.L_x_46) ;  /* 0x0000000000040947 */ /* 0x000fea0003800000 */
[----:B------:R-:W-:-:S04]  /*15b0*/  DEPBAR.LE SB0, 0x0 ;  /* 0x000080000000791a */ /* 0x000fc80000000000 */
.L_x_46:
[----:B------:R-:W-:Y:S05]  /*15c0*/  WARPSYNC.ALL ;  /* 0x0000000000007948 */ /* 0x000fea0003800000 */
[----:B--2---:R-:W-:Y:S01]  /*15d0*/  BAR.SYNC.DEFER_BLOCKING 0x0 ;  /* 0x0000000000007b1d */ /* 0x004fe20000010000 */
[----:B------:R-:W-:Y:S01]  /*15e0*/  USHF.L.U32 UR7, UR50, 0x7, URZ ;  /* 0x0000000732077899 */ /* 0x000fe2000800063f */
[----:B------:R-:W-:Y:S01]  /*15f0*/  IMAD.MOV.U32 R61, RZ, RZ, RZ ;  /* 0x000000ffff3d7224 */ /* 0x000fe200078e00ff */
[----:B------:R-:W-:Y:S01]  /*1600*/  USHF.L.U32 UR11, UR51, 0x7, URZ ;  /* 0x00000007330b7899 */ /* 0x000fe2000800063f */
[----:B------:R-:W-:Y:S02]  /*1610*/  CS2R R62, SRZ ;  /* 0x00000000003e7805 */ /* 0x000fe4000001ff00 */
[----:B------:R-:W-:Y:S01]  /*1620*/  CS2R R64, SRZ ;  /* 0x0000000000407805 */ /* 0x000fe2000001ff00 */
[----:B------:R-:W-:Y:S01]  /*1630*/  VOTEU.ALL UP0, P2 ;  /* 0x00000000003f7886 */ /* 0x000fe20001000000 */
[----:B------:R-:W-:Y:S01]  /*1640*/  UMOV UR4, 0x1 ;  /* 0x0000000100047882 */ /* 0x000fe20000000000 */
[----:B------:R-:W-:-:S02]  /*1650*/  CS2R R66, SRZ ;  /* 0x0000000000427805 */ /* 0x000fc4000001ff00 */
[----:B------:R-:W-:Y:S02]  /*1660*/  CS2R R68, SRZ ;  /* 0x0000000000447805 */ /* 0x000fe4000001ff00 */
[----:B------:R-:W-:Y:S01]  /*1670*/  CS2R R70, SRZ ;  /* 0x0000000000467805 */ /* 0x000fe2000001ff00 */
[----:B------:R-:W-:-:S04]  /*1680*/  @!UP0 UIADD3 UR4, -UR4, 0x100000, URZ ;  /* 0x0010000004048890 */ /* 0x000fc8000fffe13f */
[----:B------:R-:W-:Y:S02]  /*1690*/  @!UP0 USHF.L.U32 UR5, UR4, 0xb, URZ ;  /* 0x0000000b04058899 */ /* 0x000fe4000800063f */
[----:B------:R-:W-:Y:S01]  /*16a0*/  @!UP0 USHF.L.U32 UR4, UR4, 0x1, URZ ;  /* 0x0000000104048899 */ /* 0x000fe2000800063f */
[----:B------:R-:W-:Y:S01]  /*16b0*/  CS2R R72, SRZ ;  /* 0x0000000000487805 */ /* 0x000fe2000001ff00 */
[----:B------:R-:W-:Y:S01]  /*16c0*/  VOTEU.ALL UP0, P2 ;  /* 0x00000000003f7886 */ /* 0x000fe20001000000 */
[----:B------:R-:W-:Y:S02]  /*16d0*/  CS2R R74, SRZ ;  /* 0x00000000004a7805 */ /* 0x000fe4000001ff00 */
[----:B------:R-:W-:Y:S02]  /*16e0*/  CS2R R76, SRZ ;  /* 0x00000000004c7805 */ /* 0x000fe4000001ff00 */
[----:B------:R-:W-:Y:S02]  /*16f0*/  CS2R R78, SRZ ;  /* 0x00000000004e7805 */ /* 0x000fe4000001ff00 */
[----:B------:R-:W-:-:S02]  /*1700*/  CS2R R80, SRZ ;  /* 0x0000000000507805 */ /* 0x000fc4000001ff00 */
[----:B------:R-:W-:Y:S02]  /*1710*/  CS2R R82, SRZ ;  /* 0x0000000000527805 */ /* 0x000fe4000001ff00 */
[----:B------:R-:W-:Y:S02]  /*1720*/  CS2R R84, SRZ ;  /* 0x0000000000547805 */ /* 0x000fe4000001ff00 */
[----:B------:R-:W-:Y:S01]  /*1730*/  CS2R R86, SRZ ;  /* 0x0000000000567805 */ /* 0x000fe2000001ff00 */
[----:B------:R-:W2:Y:S02]  /*1740*/  FENCE.VIEW.ASYNC.S ;  /* 0x00000000000073c6 */ /* 0x000ea40000000000 */
[----:B--2---:R2:W1:Y:S01]  /*1750*/  @!UP0 SYNCS.EXCH.64 URZ, [UR8+0x8000], UR4 ;  /* 0x00800004083f85b2 */ /* 0x0044620008000100 */
[----:B------:R-:W-:Y:S05]  /*1760*/  @!P1 BRA `(.L_x_47) ;  /* 0x0000000800289947 */ /* 0x000fea0003800000 */
[----:B------:R-:W-:Y:S01]  /*1770*/  USHF.R.U32.HI UR16, URZ, 0x4, UR8 ;  /* 0x000000043f107899 */ /* 0x000fe20008011608 */
[----:B------:R-:W-:Y:S01]  /*1780*/  CS2R R88, SRZ ;  /* 0x0000000000587805 */ /* 0x000fe2000001ff00 */
[----:B------:R-:W-:Y:S01]  /*1790*/  UIADD3 UR6, UR8, 0x4000, URZ ;  /* 0x0000400008067890 */ /* 0x000fe2000fffe03f */
[----:B------:R-:W-:Y:S01]  /*17a0*/  CS2R R90, SRZ ;  /* 0x00000000005a7805 */ /* 0x000fe2000001ff00 */
[----:B------:R-:W-:Y:S01]  /*17b0*/  USGXT.U32 UR16, UR16, 0xe ;  /* 0x0000000e1010789a */ /* 0x000fe20008000000 */
[----:B------:R-:W-:Y:S01]  /*17c0*/  CS2R R92, SRZ ;  /* 0x00000000005c7805 */ /* 0x000fe2000001ff00 */
[----:B------:R-:W-:Y:S01]  /*17d0*/  USHF.R.U32.HI UR6, URZ, 0x4, UR6 ;  /* 0x000000043f067899 */ /* 0x000fe20008011606 */
[----:B------:R-:W-:Y:S01]  /*17e0*/  CS2R R94, SRZ ;  /* 0x00000000005e7805 */ /* 0x000fe2000001ff00 */
[----:B------:R-:W-:Y:S01]  /*17f0*/  UIADD3 UR12, UP0, UR16, 0x2, URZ ;  /* 0x00000002100c7890 */ /* 0x000fe2000ff1e03f */
[----:B------:R-:W-:Y:S01]  /*1800*/  CS2R R96, SRZ ;  /* 0x0000000000607805 */ /* 0x000fe2000001ff00 */
[----:B------:R-:W-:Y:S01]  /*1810*/  USGXT.U32 UR18, UR6, 0xe ;  /* 0x0000000e0612789a */ /* 0x000fe20008000000 */
[----:B------:R-:W-:Y:S01]  /*1820*/  CS2R R98, SRZ ;  /* 0x0000000000627805 */ /* 0x000fe2000001ff00 */
[----:B--2---:R-:W-:Y:S01]  /*1830*/  UMOV UR4, URZ ;  /* 0x0000003f00047c82 */ /* 0x004fe20008000000 */
[----:B------:R-:W-:Y:S01]  /*1840*/  UMOV UR5, URZ ;  /* 0x0000003f00057c82 */ /* 0x000fe20008000000 */
[----:B------:R-:W-:Y:S01]  /*1850*/  UIADD3.X UR13, UR4, 0x40000040, URZ, UP0, !UPT ;  /* 0x40000040040d7890 */ /* 0x000fe200087fe43f */
[----:B------:R-:W-:Y:S01]  /*1860*/  CS2R R100, SRZ ;  /* 0x0000000000647805 */ /* 0x000fe2000001ff00 */
[----:B------:R-:W-:Y:S01]  /*1870*/  UIADD3 UR14, UP0, UR18, 0x2, URZ ;  /* 0x00000002120e7890 */ /* 0x000fe2000ff1e03f */
[----:B------:R-:W-:-:S02]  /*1880*/  CS2R R102, SRZ ;  /* 0x0000000000667805 */ /* 0x000fc4000001ff00 */
[----:B------:R-:W-:Y:S02]  /*1890*/  CS2R R104, SRZ ;  /* 0x0000000000687805 */ /* 0x000fe4000001ff00 */
[----:B------:R-:W-:Y:S01]  /*18a0*/  CS2R R106, SRZ ;  /* 0x00000000006a7805 */ /* 0x000fe2000001ff00 */
[----:B------:R-:W-:Y:S01]  /*18b0*/  UIADD3.X UR15, UR5, 0x40000040, URZ, UP0, !UPT ;  /* 0x40000040050f7890 */ /* 0x000fe200087fe43f */
        /* <DEDUP_REMOVED lines=53> */
[----:B------:R-:W-:Y:S01]  /*1c10*/  CS2R R86, SRZ ;  /* 0x0000000000567805 */ /* 0x000fe2000001ff00 */
[----:B------:R-:W-:Y:S02]  /*1c20*/  UIADD3.64 UR24, UR12, 0x2, URZ ;  /* 0x000000020c187897 */ /* 0x000fe4000fffe03f */
[----:B------:R-:W-:Y:S02]  /*1c30*/  UIADD3.64 UR28, UR12, 0x4, URZ ;  /* 0x000000040c1c7897 */ /* 0x000fe4000fffe03f */
[----:B------:R-:W-:Y:S02]  /*1c40*/  UIADD3.64 UR32, UR12, 0x1fe, URZ ;  /* 0x000001fe0c207897 */ /* 0x000fe4000fffe03f */
[----:B------:R-:W-:Y:S02]  /*1c50*/  UIADD3.64 UR36, UR12, 0x200, URZ ;  /* 0x000002000c247897 */ /* 0x000fe4000fffe03f */
[----:B------:R-:W-:-:S02]  /*1c60*/  UIADD3.64 UR40, UR12, 0x202, URZ ;  /* 0x000002020c287897 */ /* 0x000fc4000fffe03f */
[----:B------:R-:W-:Y:S02]  /*1c70*/  UIADD3.64 UR44, UR12, 0x204, URZ ;  /* 0x000002040c2c7897 */ /* 0x000fe4000fffe03f */
[----:B------:R-:W-:Y:S02]  /*1c80*/  UIADD3.64 UR26, UR14, 0x2, URZ ;  /* 0x000000020e1a7897 */ /* 0x000fe4000fffe03f */
[----:B------:R-:W-:Y:S01]  /*1c90*/  UIADD3.64 UR30, UR14, 0x4, URZ ;  /* 0x000000040e1e7897 */ /* 0x000fe2000fffe03f */
[----:B------:R-:W-:Y:S01]  /*1ca0*/  UMOV UR10, URZ ;  /* 0x0000003f000a7c82 */ /* 0x000fe20008000000 */
[----:B------:R-:W-:-:S10]  /*1cb0*/  UMOV UR19, 0x40000040 ;  /* 0x4000004000137882 */ /* 0x000fd40000000000 */
.L_x_49:
[----:B-1----:R-:W-:Y:S01]  /*1cc0*/  BAR.SYNC.DEFER_BLOCKING 0x0 ;  /* 0x0000000000007b1d */ /* 0x002fe20000010000 */
[----:B----4-:R-:W-:Y:S01]  /*1cd0*/  @!P2 IMAD.MOV.U32 R2, RZ, RZ, 0x8000 ;  /* 0x00008000ff02a424 */ /* 0x010fe200078e00ff */
[----:B------:R-:W-:Y:S02]  /*1ce0*/  ELECT P0, URZ, PT ;  /* 0x00000000003f782f */ /* 0x000fe40003800000 */
[----:B------:R-:W-:Y:S02]  /*1cf0*/  ELECT P1, URZ, PT ;  /* 0x00000000003f782f */ /* 0x000fe40003820000 */
[C---:B------:R-:W-:Y:S01]  /*1d00*/  ISETP.LT.U32.AND P0, PT, R4.reuse, 0x20, P0 ;  /* 0x000000200400780c */ /* 0x040fe20000701070 */
[----:B------:R-:W-:Y:S01]  /*1d10*/  UMOV UR6, UR10 ;  /* 0x0000000a00067c82 */ /* 0x000fe20008000000 */
[----:B------:R-:W-:Y:S01]  /*1d20*/  ISETP.LT.U32.AND P1, PT, R4, 0x20, P1 ;  /* 0x000000200400780c */ /* 0x000fe20000f21070 */
[----:B------:R-:W-:-:S10]  /*1d30*/  UMOV UR17, 0x40000040 ;  /* 0x4000004000117882 */ /* 0x000fd40000000000 */
[----:B------:R-:W-:Y:S01]  /*1d40*/  VOTEU.ANY UP0, P0 ;  /* 0x00000000003f7886 */ /* 0x000fe20000000100 */
[----:B------:R-:W-:Y:S01]  /*1d50*/  VOTEU.ANY UP2, P0 ;  /* 0x00000000003f7886 */ /* 0x000fe20000040100 */
[----:B------:R-:W-:Y:S01]  /*1d60*/  VOTEU.ANY UP1, P1 ;  /* 0x00000000003f7886 */ /* 0x000fe20000820100 */
[----:B------:R-:W-:Y:S01]  /*1d70*/  VOTEU.ANY UP3, P1 ;  /* 0x00000000003f7886 */ /* 0x000fe20000860100 */
[----:B------:R1:W-:Y:S01]  /*1d80*/  @!P2 SYNCS.ARRIVE.TRANS64 RZ, [UR8+0x8000], R2 ;  /* 0x00800002ffffa9a7 */ /* 0x0003e20008000008 */
[----:B------:R2:W-:Y:S06]  /*1d90*/  MEMBAR.ALL.CTA ;  /* 0x0000000000007992 */ /* 0x0005ec0000008000 */
[----:B--2---:R-:W2:Y:S01]  /*1da0*/  FENCE.VIEW.ASYNC.S ;  /* 0x00000000000073c6 */ /* 0x004ea20000000000 */
[----:B------:R-:W-:Y:S01]  /*1db0*/  @UP0 UIADD3 UR9, UR8, 0x8000, URZ ;  /* 0x0000800008090890 */ /* 0x000fe2000fffe03f */
[----:B------:R-:W-:Y:S01]  /*1dc0*/  @UP0 UMOV UR34, UR20 ;  /* 0x0000001400220c82 */ /* 0x000fe20008000000 */
[----:B------:R-:W-:Y:S01]  /*1dd0*/  @UP0 UMOV UR35, UR21 ;  /* 0x0000001500230c82 */ /* 0x000fe20008000000 */
[----:B------:R-:W-:-:S02]  /*1de0*/  @UP1 UIADD3 UR4, UR8, 0x4000, URZ ;  /* 0x0000400008041890 */ /* 0x000fc4000fffe03f */
[----:B------:R-:W-:Y:S01]  /*1df0*/  @UP1 UIADD3 UR5, UR8, 0x8000, URZ ;  /* 0x0000800008051890 */ /* 0x000fe2000fffe03f */
[----:B-1----:R-:W-:Y:S01]  /*1e00*/  SHF.L.U32 R2, R7, 0x1f, RZ ;  /* 0x0000001f07027819 */ /* 0x002fe200000006ff */
[----:B------:R-:W-:Y:S01]  /*1e10*/  @UP1 UMOV UR38, UR22 ;  /* 0x0000001600261c82 */ /* 0x000fe20008000000 */
[----:B------:R-:W-:Y:S01]  /*1e20*/  @UP1 UMOV UR39, UR23 ;  /* 0x0000001700271c82 */ /* 0x000fe20008000000 */
[----:B--2---:R-:W-:Y:S06]  /*1e30*/  BAR.SYNC.DEFER_BLOCKING 0x0 ;  /* 0x0000000000007b1d */ /* 0x004fec0000010000 */
[----:B------:R1:W-:Y:S02]  /*1e40*/  @UP2 UTMALDG.2D [UR8], [UR34] ;  /* 0x00000008220025b4 */ /* 0x0003e40008008000 */
[----:B------:R-:W-:Y:S06]  /*1e50*/  BAR.SYNC.DEFER_BLOCKING 0x0 ;  /* 0x0000000000007b1d */ /* 0x000fec0000010000 */
[----:B------:R1:W-:Y:S02]  /*1e60*/  @UP3 UTMALDG.2D [UR4], [UR38] ;  /* 0x00000004260035b4 */ /* 0x0003e40008008000 */
[----:B------:R-:W-:Y:S06]  /*1e70*/  BAR.SYNC.DEFER_BLOCKING 0x0 ;  /* 0x0000000000007b1d */ /* 0x000fec0000010000 */
[----:B------:R-:W2:Y:S02]  /*1e80*/  SYNCS.PHASECHK.TRANS64.TRYWAIT P0, [UR8+0x8000], R2 ;  /* 0x00800002ff0075a7 */ /* 0x000ea40008000148 */
[----:B-12---:R-:W-:Y:S05]  /*1e90*/  @!P0 BRA `(.L_x_48) ;  /* 0x0000000800308947 */ /* 0x006fea0003800000 */
.L_x_50:
[----:B------:R-:W-:Y:S02]  /*1ea0*/  WARPGROUP.DEPBAR.LE gsb0, 0x0 ;  /* 0x00008000000079c5 */ /* 0x000fe40000010000 */
[----:B------:R-:W-:Y:S01]  /*1eb0*/  WARPGROUP.ARRIVE ;  /* 0x00000000000079c5 */ /* 0x000fe20000000000 */
[----:B------:R-:W-:Y:S01]  /*1ec0*/  UMOV UR34, UR18 ;  /* 0x0000001200227c82 */ /* 0x000fe20008000000 */
[----:B------:R-:W-:Y:S01]  /*1ed0*/  UMOV UR35, UR19 ;  /* 0x0000001300237c82 */ /* 0x000fe20008000000 */
[----:B------:R-:W-:Y:S01]  /*1ee0*/  UMOV UR38, UR14 ;  /* 0x0000000e00267c82 */ /* 0x000fe20008000000 */
[----:B------:R-:W-:Y:S01]  /*1ef0*/  UMOV UR39, UR15 ;  /* 0x0000000f00277c82 */ /* 0x000fe20008000000 */
[----:B------:R-:W-:Y:S01]  /*1f00*/  UMOV UR42, UR26 ;  /* 0x0000001a002a7c82 */ /* 0x000fe20008000000 */
[----:B------:R-:W-:Y:S01]  /*1f10*/  HGMMA.64x128x16.F32.BF16 R88, gdesc[UR16], R88 ;  /* 0x01e00000105879f0 */ /* 0x000fe20008701858 */
[----:B------:R-:W-:Y:S01]  /*1f20*/  UMOV UR43, UR27 ;  /* 0x0000001b002b7c82 */ /* 0x000fe20008000000 */
[----:B------:R-:W1:Y:S01]  /*1f30*/  LDC R2, c[0x0][0x230] ;  /* 0x00008c00ff027b82 */ /* 0x000e620000000800 */
[----:B------:R-:W-:Y:S01]  /*1f40*/  UIADD3 UR10, UR10, 0x40, URZ ;  /* 0x000000400a0a7890 */ /* 0x000fe2000fffe03f */
[----:B------:R-:W-:Y:S01]  /*1f50*/  LOP3.LUT R7, R7, 0x1, RZ, 0x3c, !PT ;  /* 0x0000000107077812 */ /* 0x000fe200078e3cff */
[----:B------:R-:W-:Y:S01]  /*1f60*/  UMOV UR46, UR30 ;  /* 0x0000001e002e7c82 */ /* 0x000fe20008000000 */
[----:B------:R-:W-:-:S03]  /*1f70*/  UMOV UR47, UR31 ;  /* 0x0000001f002f7c82 */ /* 0x000fc60008000000 */
[----:B-1----:R-:W-:-:S03]  /*1f80*/  ISETP.LE.AND P0, PT, R2, UR10, PT ;  /* 0x0000000a02007c0c */ /* 0x002fc6000bf03270 */
[----:B------:R-:W-:-:S12]  /*1f90*/  HGMMA.64x128x16.F32.BF16 R88, gdesc[UR12], R88 ;  /* 0x01e000000c5879f0 */ /* 0x000fd80008701858 */
[----:B------:R-:W-:-:S12]  /*1fa0*/  HGMMA.64x128x16.F32.BF16 R88, gdesc[UR24], R88 ;  /* 0x01e00000185879f0 */ /* 0x000fd80008701858 */
[----:B------:R-:W-:-:S12]  /*1fb0*/  HGMMA.64x128x16.F32.BF16 R88, gdesc[UR28], R88 ;  /* 0x01e000001c5879f0 */ /* 0x000fd80008701858 */
[----:B------:R-:W-:-:S12]  /*1fc0*/  HGMMA.64x128x16.F32.BF16 R24, gdesc[UR32], R24 ;  /* 0x01e00000201879f0 */ /* 0x000fd80008701818 */
[----:B------:R-:W-:-:S12]  /*1fd0*/  HGMMA.64x128x16.F32.BF16 R24, gdesc[UR36], R24 ;  /* 0x01e00000241879f0 */ /* 0x000fd80008701818 */
[----:B------:R-:W-:-:S12]  /*1fe0*/  HGMMA.64x128x16.F32.BF16 R24, gdesc[UR40], R24 ;  /* 0x01e00000281879f0 */ /* 0x000fd80008701818 */
[----:B------:R-:W-:Y:S01]  /*1ff0*/  HGMMA.64x128x16.F32.BF16 R24, gdesc[UR44], R24, gsb0 ;  /* 0x01e000002c1879f0 */ /* 0x000fe20008001818 */
[----:B------:R-:W-:Y:S05]  /*2000*/  @!P0 BRA `(.L_x_49) ;  /* 0xfffffffc002c8947 */ /* 0x000fea000383ffff */
.L_x_47:
[C---:B-1--4-:R-:W-:Y:S01]  /*2010*/  IMAD.SHL.U32 R2, R0.reuse, 0x80, RZ ;  /* 0x0000008000027824 */ /* 0x052fe200078e00ff */
[----:B------:R-:W-:Y:S02]  /*2020*/  WARPGROUP.DEPBAR.LE gsb0, 0x0 ;  /* 0x00008000000079c5 */ /* 0x000fe40000010000 */
[----:B------:R-:W-:Y:S01]  /*2030*/  BAR.SYNC.DEFER_BLOCKING 0x0 ;  /* 0x0000000000007b1d */ /* 0x000fe20000010000 */
[----:B------:R-:W-:Y:S01]  /*2040*/  IMAD.SHL.U32 R3, R0, 0x10, RZ ;  /* 0x0000001000037824 */ /* 0x000fe200078e00ff */
[----:B------:R-:W-:Y:S02]  /*2050*/  LOP3.LUT R2, R2, 0x780, RZ, 0xc0, !PT ;  /* 0x0000078002027812 */ /* 0x000fe400078ec0ff */
[----:B------:R-:W-:Y:S02]  /*2060*/  ELECT P0, URZ, PT ;  /* 0x00000000003f782f */ /* 0x000fe40003800000 */
[----:B------:R-:W-:Y:S02]  /*2070*/  F2FP.BF16.F32.PACK_AB R88, R89, R88 ;  /* 0x000000585958723e */ /* 0x000fe400000010ff */
[----:B------:R-:W-:Y:S01]  /*2080*/  LOP3.LUT R3, R2, 0x70, R3, 0xf8, !PT ;  /* 0x0000007002037812 */ /* 0x000fe200078ef803 */
[----:B------:R-:W-:Y:S01]  /*2090*/  IMAD.SHL.U32 R2, R0, 0x40, RZ ;  /* 0x0000004000027824 */ /* 0x000fe200078e00ff */
[----:B------:R-:W-:Y:S01]  /*20a0*/  F2FP.BF16.F32.PACK_AB R89, R91, R90 ;  /* 0x0000005a5b59723e */ /* 0x000fe200000010ff */
[----:B------:R-:W-:Y:S01]  /*20b0*/  UMOV UR14, UR11 ;  /* 0x0000000b000e7c82 */ /* 0x000fe20008000000 */
[----:B------:R-:W-:-:S02]  /*20c0*/  LOP3.LUT R3, R3, 0x10, R0, 0x78, !PT ;  /* 0x0000001003037812 */ /* 0x000fc400078e7800 */
[----:B------:R-:W-:Y:S02]  /*20d0*/  SHF.R.U32.HI R0, RZ, 0x5, R0 ;  /* 0x00000005ff007819 */ /* 0x000fe40000011600 */
[----:B------:R-:W-:Y:S02]  /*20e0*/  LOP3.LUT R2, R3, 0x1800, R2, 0xf8, !PT ;  /* 0x0000180003027812 */ /* 0x000fe400078ef802 */
[----:B------:R-:W-:Y:S02]  /*20f0*/  F2FP.BF16.F32.PACK_AB R120, R121, R120 ;  /* 0x000000787978723e */ /* 0x000fe400000010ff */
[----:B--2---:R-:W-:Y:S01]  /*2100*/  R2UR UR4, R0 ;  /* 0x00000000000472ca */ /* 0x004fe200000e0000 */
[C---:B------:R-:W-:Y:S01]  /*2110*/  VIADD R0, R2.reuse, UR8 ;  /* 0x0000000802007c36 */ /* 0x040fe20008000000 */
[----:B------:R-:W-:Y:S02]  /*2120*/  LOP3.LUT R3, R2, 0x20, RZ, 0x3c, !PT ;  /* 0x0000002002037812 */ /* 0x000fe400078e3cff */
[----:B------:R-:W-:-:S02]  /*2130*/  F2FP.BF16.F32.PACK_AB R90, R93, R92 ;  /* 0x0000005c5d5a723e */ /* 0x000fc400000010ff */
[----:B------:R-:W-:Y:S01]  /*2140*/  F2FP.BF16.F32.PACK_AB R91, R95, R94 ;  /* 0x0000005e5f5b723e */ /* 0x000fe200000010ff */
[----:B------:R-:W1:Y:S01]  /*2150*/  @!P2 SYNCS.CCTL.IV [UR8+0x8000] ;  /* 0x00800000ff00a9b1 */ /* 0x000e620008000008 */
[----:B------:R-:W-:Y:S01]  /*2160*/  F2FP.BF16.F32.PACK_AB R121, R123, R122 ;  /* 0x0000007a7b79723e */ /* 0x000fe200000010ff */
[----:B------:R-:W-:Y:S01]  /*2170*/  VIADD R3, R3, UR8 ;  /* 0x0000000803037c36 */ /* 0x000fe20008000000 */
[----:B------:R-:W-:Y:S01]  /*2180*/  F2FP.BF16.F32.PACK_AB R24, R25, R24 ;  /* 0x000000181918723e */ /* 0x000fe200000010ff */
[----:B-1----:R-:W-:Y:S01]  /*2190*/  STSM.16.M88.4 [R0], R88 ;  /* 0x0000005800007844 */ /* 0x002fe20000000200 */
[----:B------:R-:W-:Y:S01]  /*21a0*/  F2FP.BF16.F32.PACK_AB R122, R125, R124 ;  /* 0x0000007c7d7a723e */ /* 0x000fe200000010ff */
[----:B------:R-:W-:Y:S01]  /*21b0*/  ULOP3.LUT UR4, UR4, 0x1, URZ, 0xc0, !UPT ;  /* 0x0000000104047892 */ /* 0x000fe2000f8ec03f */
[----:B------:R-:W-:Y:S02]  /*21c0*/  F2FP.BF16.F32.PACK_AB R123, R127, R126 ;  /* 0x0000007e7f7b723e */ /* 0x000fe400000010ff */
[----:B------:R-:W-:Y:S01]  /*21d0*/  F2FP.BF16.F32.PACK_AB R25, R27, R26 ;  /* 0x0000001a1b19723e */ /* 0x000fe200000010ff */
[----:B------:R-:W-:Y:S01]  /*21e0*/  ULEA UR13, UR4, UR7, 0x6 ;  /* 0x00000007040d7291 */ /* 0x000fe2000f8e303f */
[----:B------:R-:W-:Y:S01]  /*21f0*/  F2FP.BF16.F32.PACK_AB R56, R57, R56 ;  /* 0x000000383938723e */ /* 0x000fe200000010ff */
[----:B------:R-:W-:Y:S01]  /*2200*/  STSM.16.M88.4 [R0+0x4000], R120 ;  /* 0x0040007800007844 */ /* 0x000fe20000000200 */
[----:B------:R-:W-:Y:S01]  /*2210*/  F2FP.BF16.F32.PACK_AB R96, R97, R96 ;  /* 0x000000606160723e */ /* 0x000fe200000010ff */
[----:B------:R-:W-:Y:S01]  /*2220*/  ULEA UR12, UR4, UR8, 0xe ;  /* 0x00000008040c7291 */ /* 0x000fe2000f8e703f */
[----:B------:R-:W-:-:S02]  /*2230*/  F2FP.BF16.F32.PACK_AB R26, R29, R28 ;  /* 0x0000001c1d1a723e */ /* 0x000fc400000010ff */
[----:B------:R-:W-:Y:S02]  /*2240*/  F2FP.BF16.F32.PACK_AB R27, R31, R30 ;  /* 0x0000001e1f1b723e */ /* 0x000fe400000010ff */
[----:B------:R-:W-:Y:S02]  /*2250*/  F2FP.BF16.F32.PACK_AB R57, R59, R58 ;  /* 0x0000003a3b39723e */ /* 0x000fe400000010ff */
[----:B------:R-:W-:Y:S01]  /*2260*/  ISETP.LT.U32.AND P0, PT, R4, 0x40, P0 ;  /* 0x000000400400780c */ /* 0x000fe20000701070 */
[----:B------:R-:W-:Y:S01]  /*2270*/  STSM.16.M88.4 [R0+0x2000], R24 ;  /* 0x0020001800007844 */ /* 0x000fe20000000200 */
[----:B------:R-:W-:Y:S02]  /*2280*/  F2FP.BF16.F32.PACK_AB R97, R99, R98 ;  /* 0x000000626361723e */ /* 0x000fe400000010ff */
[----:B------:R-:W-:Y:S02]  /*2290*/  F2FP.BF16.F32.PACK_AB R128, R129, R128 ;  /* 0x000000808180723e */ /* 0x000fe400000010ff */
[----:B------:R-:W-:-:S02]  /*22a0*/  F2FP.BF16.F32.PACK_AB R58, R61, R60 ;  /* 0x0000003c3d3a723e */ /* 0x000fc400000010ff */
[----:B------:R-:W-:Y:S02]  /*22b0*/  F2FP.BF16.F32.PACK_AB R59, R63, R62 ;  /* 0x0000003e3f3b723e */ /* 0x000fe400000010ff */
[----:B------:R-:W-:Y:S02]  /*22c0*/  LOP3.LUT R4, R2, 0x40, RZ, 0x3c, !PT ;  /* 0x0000004002047812 */ /* 0x000fe400078e3cff */
[----:B------:R-:W-:Y:S01]  /*22d0*/  F2FP.BF16.F32.PACK_AB R98, R101, R100 ;  /* 0x000000646562723e */ /* 0x000fe200000010ff */
[----:B------:R-:W-:Y:S01]  /*22e0*/  STSM.16.M88.4 [R0+0x6000], R56 ;  /* 0x0060003800007844 */ /* 0x000fe20000000200 */
[----:B------:R-:W-:Y:S01]  /*22f0*/  F2FP.BF16.F32.PACK_AB R99, R103, R102 ;  /* 0x000000666763723e */ /* 0x000fe200000010ff */
[----:B------:R-:W-:Y:S01]  /*2300*/  VIADD R4, R4, UR8 ;  /* 0x0000000804047c36 */ /* 0x000fe20008000000 */
[----:B------:R-:W-:Y:S01]  /*2310*/  F2FP.BF16.F32.PACK_AB R129, R131, R130 ;  /* 0x000000828381723e */ /* 0x000fe200000010ff */
[----:B------:R-:W-:Y:S01]  /*2320*/  VOTEU.ANY UP0, P0 ;  /* 0x00000000003f7886 */ /* 0x000fe20000000100 */
[----:B------:R-:W-:Y:S01]  /*2330*/  F2FP.BF16.F32.PACK_AB R32, R33, R32 ;  /* 0x000000202120723e */ /* 0x000fe200000010ff */
[----:B------:R-:W-:Y:S01]  /*2340*/  STSM.16.M88.4 [R3], R96 ;  /* 0x0000006003007844 */ /* 0x000fe20000000200 */
[----:B------:R-:W-:Y:S01]  /*2350*/  F2FP.BF16.F32.PACK_AB R130, R133, R132 ;  /* 0x000000848582723e */ /* 0x000fe200000010ff */
[----:B------:R-:W-:Y:S01]  /*2360*/  VOTEU.ANY UP1, P0 ;  /* 0x00000000003f7886 */ /* 0x000fe20000020100 */
[----:B------:R-:W-:Y:S01]  /*2370*/  F2FP.BF16.F32.PACK_AB R131, R135, R134 ;  /* 0x000000868783723e */ /* 0x000fe200000010ff */
[----:B------:R-:W-:Y:S01]  /*2380*/  @UP0 UMOV UR4, UR48 ;  /* 0x0000003000040c82 */ /* 0x000fe20008000000 */
[----:B------:R-:W-:Y:S01]  /*2390*/  F2FP.BF16.F32.PACK_AB R33, R35, R34 ;  /* 0x000000222321723e */ /* 0x000fe200000010ff */
[----:B------:R-:W-:Y:S01]  /*23a0*/  @UP0 UMOV UR5, UR49 ;  /* 0x0000003100050c82 */ /* 0x000fe20008000000 */
[----:B------:R-:W-:Y:S01]  /*23b0*/  F2FP.BF16.F32.PACK_AB R64, R65, R64 ;  /* 0x000000404140723e */ /* 0x000fe200000010ff */
[----:B------:R-:W-:Y:S01]  /*23c0*/  STSM.16.M88.4 [R3+0x4000], R128 ;  /* 0x0040008003007844 */ /* 0x000fe20000000200 */
[----:B------:R-:W-:-:S02]  /*23d0*/  F2FP.BF16.F32.PACK_AB R104, R105, R104 ;  /* 0x000000686968723e */ /* 0x000fc400000010ff */
[----:B------:R-:W-:Y:S02]  /*23e0*/  F2FP.BF16.F32.PACK_AB R34, R37, R36 ;  /* 0x000000242522723e */ /* 0x000fe400000010ff */
[----:B------:R-:W-:Y:S02]  /*23f0*/  F2FP.BF16.F32.PACK_AB R35, R39, R38 ;  /* 0x000000262723723e */ /* 0x000fe400000010ff */
[----:B------:R-:W-:Y:S02]  /*2400*/  F2FP.BF16.F32.PACK_AB R65, R67, R66 ;  /* 0x000000424341723e */ /* 0x000fe400000010ff */
[----:B------:R-:W-:Y:S01]  /*2410*/  F2FP.BF16.F32.PACK_AB R105, R107, R106 ;  /* 0x0000006a6b69723e */ /* 0x000fe200000010ff */
[----:B------:R-:W-:Y:S01]  /*2420*/  STSM.16.M88.4 [R3+0x2000], R32 ;  /* 0x0020002003007844 */ /* 0x000fe20000000200 */
        /* <DEDUP_REMOVED lines=8> */
[----:B------:R-:W-:Y:S02]  /*24b0*/  F2FP.BF16.F32.PACK_AB R137, R139, R138 ;  /* 0x0000008a8b89723e */ /* 0x000fe400000010ff */
[----:B------:R-:W-:Y:S01]  /*24c0*/  F2FP.BF16.F32.PACK_AB R40, R41, R40 ;  /* 0x000000282928723e */ /* 0x000fe200000010ff */
[----:B------:R-:W-:Y:S01]  /*24d0*/  STSM.16.M88.4 [R4], R104 ;  /* 0x0000006804007844 */ /* 0x000fe20000000200 */
[----:B------:R-:W-:-:S02]  /*24e0*/  F2FP.BF16.F32.PACK_AB R138, R141, R140 ;  /* 0x0000008c8d8a723e */ /* 0x000fc400000010ff */
[----:B------:R-:W-:Y:S02]  /*24f0*/  F2FP.BF16.F32.PACK_AB R139, R143, R142 ;  /* 0x0000008e8f8b723e */ /* 0x000fe400000010ff */
[----:B------:R-:W-:Y:S02]  /*2500*/  F2FP.BF16.F32.PACK_AB R41, R43, R42 ;  /* 0x0000002a2b29723e */ /* 0x000fe400000010ff */
[----:B------:R-:W-:Y:S01]  /*2510*/  F2FP.BF16.F32.PACK_AB R72, R73, R72 ;  /* 0x000000484948723e */ /* 0x000fe200000010ff */
[----:B------:R-:W-:Y:S01]  /*2520*/  STSM.16.M88.4 [R4+0x4000], R136 ;  /* 0x0040008804007844 */ /* 0x000fe20000000200 */
[----:B------:R-:W-:Y:S02]  /*2530*/  F2FP.BF16.F32.PACK_AB R112, R113, R112 ;  /* 0x000000707170723e */ /* 0x000fe400000010ff */
[----:B------:R-:W-:Y:S02]  /*2540*/  F2FP.BF16.F32.PACK_AB R42, R45, R44 ;  /* 0x0000002c2d2a723e */ /* 0x000fe400000010ff */
[----:B------:R-:W-:-:S02]  /*2550*/  F2FP.BF16.F32.PACK_AB R43, R47, R46 ;  /* 0x0000002e2f2b723e */ /* 0x000fc400000010ff */
[----:B------:R-:W-:Y:S02]  /*2560*/  F2FP.BF16.F32.PACK_AB R73, R75, R74 ;  /* 0x0000004a4b49723e */ /* 0x000fe400000010ff */
[----:B------:R-:W-:Y:S01]  /*2570*/  F2FP.BF16.F32.PACK_AB R113, R115, R114 ;  /* 0x000000727371723e */ /* 0x000fe200000010ff */
[----:B------:R-:W-:Y:S01]  /*2580*/  STSM.16.M88.4 [R4+0x2000], R40 ;  /* 0x0020002804007844 */ /* 0x000fe20000000200 */
[----:B------:R-:W-:Y:S02]  /*2590*/  F2FP.BF16.F32.PACK_AB R144, R145, R144 ;  /* 0x000000909190723e */ /* 0x000fe400000010ff */
[----:B------:R-:W-:Y:S02]  /*25a0*/  F2FP.BF16.F32.PACK_AB R74, R77, R76 ;  /* 0x0000004c4d4a723e */ /* 0x000fe400000010ff */
[----:B------:R-:W-:Y:S02]  /*25b0*/  F2FP.BF16.F32.PACK_AB R75, R79, R78 ;  /* 0x0000004e4f4b723e */ /* 0x000fe400000010ff */
[----:B------:R-:W-:-:S02]  /*25c0*/  F2FP.BF16.F32.PACK_AB R114, R117, R116 ;  /* 0x000000747572723e */ /* 0x000fc400000010ff */
[----:B------:R-:W-:Y:S01]  /*25d0*/  F2FP.BF16.F32.PACK_AB R115, R119, R118 ;  /* 0x000000767773723e */ /* 0x000fe200000010ff */
[----:B------:R-:W-:Y:S01]  /*25e0*/  STSM.16.M88.4 [R4+0x6000], R72 ;  /* 0x0060004804007844 */ /* 0x000fe20000000200 */
[----:B------:R-:W-:Y:S02]  /*25f0*/  F2FP.BF16.F32.PACK_AB R145, R147, R146 ;  /* 0x000000929391723e */ /* 0x000fe400000010ff */
[----:B------:R-:W-:Y:S01]  /*2600*/  F2FP.BF16.F32.PACK_AB R48, R49, R48 ;  /* 0x000000303130723e */ /* 0x000fe200000010ff */
[----:B------:R-:W-:Y:S01]  /*2610*/  STSM.16.M88.4 [R2], R112 ;  /* 0x0000007002007844 */ /* 0x000fe20000000200 */
[----:B------:R-:W-:Y:S02]  /*2620*/  F2FP.BF16.F32.PACK_AB R146, R149, R148 ;  /* 0x000000949592723e */ /* 0x000fe400000010ff */
[----:B------:R-:W-:Y:S02]  /*2630*/  F2FP.BF16.F32.PACK_AB R147, R151, R150 ;  /* 0x000000969793723e */ /* 0x000fe400000010ff */
[----:B------:R-:W-:-:S02]  /*2640*/  F2FP.BF16.F32.PACK_AB R49, R51, R50 ;  /* 0x000000323331723e */ /* 0x000fc400000010ff */
[----:B------:R-:W-:Y:S01]  /*2650*/  F2FP.BF16.F32.PACK_AB R80, R81, R80 ;  /* 0x000000505150723e */ /* 0x000fe200000010ff */
[----:B------:R-:W-:Y:S01]  /*2660*/  STSM.16.M88.4 [R2+0x4000], R144 ;  /* 0x0040009002007844 */ /* 0x000fe20000000200 */
[----:B------:R-:W-:Y:S02]  /*2670*/  F2FP.BF16.F32.PACK_AB R50, R53, R52 ;  /* 0x000000343532723e */ /* 0x000fe400000010ff */
[----:B------:R-:W-:Y:S02]  /*2680*/  F2FP.BF16.F32.PACK_AB R51, R55, R54 ;  /* 0x000000363733723e */ /* 0x000fe400000010ff */
[----:B------:R-:W-:Y:S02]  /*2690*/  F2FP.BF16.F32.PACK_AB R81, R83, R82 ;  /* 0x000000525351723e */ /* 0x000fe400000010ff */
[----:B------:R-:W-:Y:S01]  /*26a0*/  F2FP.BF16.F32.PACK_AB R82, R85, R84 ;  /* 0x000000545552723e */ /* 0x000fe200000010ff */
[----:B------:R-:W-:Y:S01]  /*26b0*/  STSM.16.M88.4 [R2+0x2000], R48 ;  /* 0x0020003002007844 */ /* 0x000fe20000000200 */
[----:B------:R-:W-:-:S05]  /*26c0*/  F2FP.BF16.F32.PACK_AB R83, R87, R86 ;  /* 0x000000565753723e */ /* 0x000fca00000010ff */
[----:B------:R-:W-:Y:S01]  /*26d0*/  STSM.16.M88.4 [R2+0x6000], R80 ;  /* 0x0060005002007844 */ /* 0x000fe20000000200 */
[----:B------:R1:W-:Y:S06]  /*26e0*/  MEMBAR.ALL.CTA ;  /* 0x0000000000007992 */ /* 0x0003ec0000008000 */
[----:B-1----:R-:W1:Y:S02]  /*26f0*/  FENCE.VIEW.ASYNC.S ;  /* 0x00000000000073c6 */ /* 0x002e640000000000 */
[----:B-1----:R-:W-:Y:S06]  /*2700*/  BAR.SYNC.DEFER_BLOCKING 0x0 ;  /* 0x0000000000007b1d */ /* 0x002fec0000010000 */
[----:B------:R1:W-:Y:S01]  /*2710*/  @UP1 UTMASTG.2D [UR12], [UR4] ;  /* 0x0000000c040013b5 */ /* 0x0003e20008008000 */
[----:B------:R0:W-:Y:S01]  /*2720*/  UTMACMDFLUSH ;  /* 0x00000000000079b7 */ /* 0x0001e20000000000 */
[----:B------:R-:W-:-:S04]  /*2730*/  DEPBAR.LE SB0, 0x0 ;  /* 0x000080000000791a */ /* 0x000fc80000000000 */
[----:B------:R-:W-:Y:S06]  /*2740*/  BAR.SYNC.DEFER_BLOCKING 0x0 ;  /* 0x0000000000007b1d */ /* 0x000fec0000010000 */
[----:B-1----:R-:W-:Y:S05]  /*2750*/  EXIT ;  /* 0x000000000000794d */ /* 0x002fea0003800000 */
.L_x_48:
[----:B------:R-:W1:Y:S02]  /*2760*/  SYNCS.PHASECHK.TRANS64.TRYWAIT P0, [UR8+0x8000], R2 ;  /* 0x00800002ff0075a7 */ /* 0x000e640008000148 */
[----:B-1----:R-:W-:Y:S05]  /*2770*/  @!P0 BRA `(.L_x_48) ;  /* 0xfffffffc00f88947 */ /* 0x002fea000383ffff */
[----:B------:R-:W-:Y:S05]  /*2780*/  BRA `(.L_x_50) ;  /* 0xfffffff400c47947 */ /* 0x000fea000383ffff */
.L_x_51:
[----:B------:R-:W-:-:S00]  /*2790*/  BRA `(.L_x_51) ;  /* 0xfffffffc00fc7947 */ /* 0x000fc0000383ffff */
[----:B------:R-:W-:-:S00]  /*27a0*/  NOP ;  /* 0x0000000000007918 */ /* 0x000fc00000000000 */
        /* <DEDUP_REMOVED lines=13> */
.L_x_52:


//--------------------- .nv.shared.gluon_wgmma    --------------------------
	.section	.nv.shared.gluon_wgmma,"aw",@nobits
	.sectionflags	@""
	.align	16
	.zero		1024


//--------------------- .nv.shared.reserved.0     --------------------------
	.section	.nv.shared.reserved.0,"aw",@nobits
	.weak		__nv_reservedSMEM_offset_0_alias
	.size		__nv_reservedSMEM_offset_0_alias, 0, 0
	.other		__nv_reservedSMEM_offset_0_alias,@"STO_CUDA_RESERVED_SHARED STV_DEFAULT"
__nv_reservedSMEM_offset_0_alias:
	.zero		0


//--------------------- .nv.constant0.gluon_wgmma --------------------------
	.section	.nv.constant0.gluon_wgmma,"a",@progbits
	.sectionflags	@""
	.align	4
.nv.constant0.gluon_wgmma:
	.zero		608


//--------------------- SYMBOLS --------------------------

	.type		.nv.reservedSmem.offset0,@object
	.size		.nv.reservedSmem.offset0,0x4
